//
// Generated by NVIDIA NVVM Compiler
//
// Compiler Build ID: CL-36424714
// Cuda compilation tools, release 13.0, V13.0.88
// Based on NVVM 20.0.0
//

.version 9.0
.target sm_100
.address_size 64

	// .globl	_Z10beamformerPK5char4PfPK6float2jj
// _ZZ10beamformerPK5char4PfPK6float2jjE12coefficients has been demoted

.visible .entry _Z10beamformerPK5char4PfPK6float2jj(
	.param .u64 .ptr .align 1 _Z10beamformerPK5char4PfPK6float2jj_param_0,
	.param .u64 .ptr .align 1 _Z10beamformerPK5char4PfPK6float2jj_param_1,
	.param .u64 .ptr .align 1 _Z10beamformerPK5char4PfPK6float2jj_param_2,
	.param .u32 _Z10beamformerPK5char4PfPK6float2jj_param_3,
	.param .u32 _Z10beamformerPK5char4PfPK6float2jj_param_4
)
.maxntid 128
{
	.reg .pred 	%p<6>;
	.reg .b16 	%rs<17>;
	.reg .b32 	%r<70>;
	.reg .b32 	%f<636>;
	.reg .b64 	%rd<45>;
	// demoted variable
	.shared .align 8 .b8 _ZZ10beamformerPK5char4PfPK6float2jjE12coefficients[512];
	ld.param.u64 	%rd4, [_Z10beamformerPK5char4PfPK6float2jj_param_2];
	ld.param.u32 	%r21, [_Z10beamformerPK5char4PfPK6float2jj_param_3];
	ld.param.u32 	%r22, [_Z10beamformerPK5char4PfPK6float2jj_param_4];
	mov.u32 	%r23, %ctaid.x;
	mov.u32 	%r1, %ntid.x;
	mul.lo.s32 	%r2, %r23, %r1;
	mov.u32 	%r3, %tid.x;
	add.s32 	%r65, %r2, %r3;
	setp.ge.u32 	%p1, %r65, %r21;
	@%p1 bra 	$L__BB0_8;
	mov.u32 	%r24, %ctaid.y;
	mul.lo.s32 	%r5, %r21, %r24;
	add.s32 	%r25, %r5, %r2;
	and.b32  	%r26, %r25, 134217727;
	add.s32 	%r27, %r26, %r3;
	shl.b32 	%r6, %r27, 3;
	mul.lo.s32 	%r7, %r22, %r21;
	shl.b32 	%r8, %r1, 3;
	cvta.to.global.u64 	%rd1, %rd4;
$L__BB0_2:
	mov.b32 	%r66, 0;
	mov.f32 	%f604, 0f00000000;
	mov.f32 	%f605, %f604;
	mov.f32 	%f606, %f604;
	mov.f32 	%f607, %f604;
	mov.f32 	%f608, %f604;
	mov.f32 	%f609, %f604;
	mov.f32 	%f610, %f604;
	mov.f32 	%f611, %f604;
	mov.f32 	%f612, %f604;
	mov.f32 	%f613, %f604;
	mov.f32 	%f614, %f604;
	mov.f32 	%f615, %f604;
	mov.f32 	%f616, %f604;
	mov.f32 	%f617, %f604;
	mov.f32 	%f618, %f604;
	mov.f32 	%f619, %f604;
	mov.f32 	%f620, %f604;
	mov.f32 	%f621, %f604;
	mov.f32 	%f622, %f604;
	mov.f32 	%f623, %f604;
	mov.f32 	%f624, %f604;
	mov.f32 	%f625, %f604;
	mov.f32 	%f626, %f604;
	mov.f32 	%f627, %f604;
	mov.f32 	%f628, %f604;
	mov.f32 	%f629, %f604;
	mov.f32 	%f630, %f604;
	mov.f32 	%f631, %f604;
	mov.f32 	%f632, %f604;
	mov.f32 	%f633, %f604;
	mov.f32 	%f634, %f604;
	mov.f32 	%f635, %f604;
$L__BB0_3:
	ld.param.u64 	%rd43, [_Z10beamformerPK5char4PfPK6float2jj_param_0];
	setp.gt.u32 	%p2, %r3, 63;
	add.s32 	%r29, %r6, %r66;
	cvta.to.global.u64 	%rd5, %rd43;
	mul.wide.u32 	%rd6, %r29, 4;
	add.s64 	%rd7, %rd5, %rd6;
	ld.global.u32 	%r30, [%rd7];
	bfe.u32 	%r31, %r30, 24, 8;
	cvt.u16.u32 	%rs1, %r31;
	bfe.u32 	%r32, %r30, 16, 8;
	cvt.u16.u32 	%rs2, %r32;
	bfe.u32 	%r33, %r30, 8, 8;
	cvt.u16.u32 	%rs3, %r33;
	bfe.u32 	%r34, %r30, 0, 8;
	cvt.u16.u32 	%rs4, %r34;
	@%p2 bra 	$L__BB0_6;
	shl.b32 	%r35, %r3, 3;
	mov.u32 	%r36, _ZZ10beamformerPK5char4PfPK6float2jjE12coefficients;
	add.s32 	%r67, %r36, %r35;
	shl.b32 	%r37, %r66, 8;
	mov.u32 	%r38, %ctaid.y;
	shl.b32 	%r39, %r38, 11;
	or.b32  	%r40, %r3, %r39;
	mov.u32 	%r41, %ctaid.z;
	shl.b32 	%r42, %r41, 4;
	add.s32 	%r43, %r40, %r42;
	add.s32 	%r68, %r43, %r37;
	mov.u32 	%r69, %r3;
$L__BB0_5:
	mul.wide.u32 	%rd8, %r68, 8;
	add.s64 	%rd9, %rd1, %rd8;
	ld.global.v2.f32 	{%f66, %f67}, [%rd9];
	st.shared.v2.f32 	[%r67], {%f66, %f67};
	add.s32 	%r69, %r69, %r1;
	add.s32 	%r68, %r68, %r1;
	add.s32 	%r67, %r67, %r8;
	setp.lt.u32 	%p3, %r69, 64;
	@%p3 bra 	$L__BB0_5;
$L__BB0_6:
	bar.sync 	0;
	and.b16  	%rs5, %rs2, 240;
	and.b16  	%rs6, %rs2, 15;
	cvt.rn.f32.u16 	%f68, %rs6;
	and.b16  	%rs7, %rs3, 240;
	and.b16  	%rs8, %rs3, 15;
	cvt.rn.f32.u16 	%f69, %rs8;
	and.b16  	%rs9, %rs4, 240;
	and.b16  	%rs10, %rs4, 15;
	cvt.rn.f32.u16 	%f70, %rs10;
	and.b16  	%rs11, %rs1, 240;
	and.b16  	%rs12, %rs1, 15;
	cvt.rn.f32.u16 	%f71, %rs12;
	shr.u16 	%rs13, %rs5, 4;
	cvt.rn.f32.u16 	%f72, %rs13;
	shr.u16 	%rs14, %rs7, 4;
	cvt.rn.f32.u16 	%f73, %rs14;
	shr.u16 	%rs15, %rs9, 4;
	cvt.rn.f32.u16 	%f74, %rs15;
	shr.u16 	%rs16, %rs11, 4;
	cvt.rn.f32.u16 	%f75, %rs16;
	ld.shared.v2.f32 	{%f76, %f77}, [_ZZ10beamformerPK5char4PfPK6float2jjE12coefficients];
	mul.f32 	%f78, %f77, %f68;
	fma.rn.f32 	%f79, %f76, %f72, %f78;
	add.f32 	%f80, %f619, %f79;
	mul.f32 	%f81, %f77, %f72;
	fma.rn.f32 	%f82, %f76, %f68, %f81;
	add.f32 	%f83, %f82, %f635;
	ld.shared.v2.f32 	{%f84, %f85}, [_ZZ10beamformerPK5char4PfPK6float2jjE12coefficients+128];
	mul.f32 	%f86, %f85, %f71;
	fma.rn.f32 	%f87, %f84, %f75, %f86;
	add.f32 	%f88, %f80, %f87;
	mul.f32 	%f89, %f85, %f75;
	fma.rn.f32 	%f90, %f84, %f71, %f89;
	add.f32 	%f91, %f90, %f83;
	ld.shared.v2.f32 	{%f92, %f93}, [_ZZ10beamformerPK5char4PfPK6float2jjE12coefficients+256];
	mul.f32 	%f94, %f93, %f70;
	fma.rn.f32 	%f95, %f92, %f74, %f94;
	add.f32 	%f96, %f88, %f95;
	mul.f32 	%f97, %f93, %f74;
	fma.rn.f32 	%f98, %f92, %f70, %f97;
	add.f32 	%f99, %f98, %f91;
	ld.shared.v2.f32 	{%f100, %f101}, [_ZZ10beamformerPK5char4PfPK6float2jjE12coefficients+384];
	mul.f32 	%f102, %f101, %f69;
	fma.rn.f32 	%f103, %f100, %f73, %f102;
	add.f32 	%f619, %f96, %f103;
	mul.f32 	%f104, %f101, %f73;
	fma.rn.f32 	%f105, %f100, %f69, %f104;
	add.f32 	%f635, %f105, %f99;
	ld.shared.v2.f32 	{%f106, %f107}, [_ZZ10beamformerPK5char4PfPK6float2jjE12coefficients+8];
	mul.f32 	%f108, %f107, %f68;
	fma.rn.f32 	%f109, %f106, %f72, %f108;
	add.f32 	%f110, %f618, %f109;
	mul.f32 	%f111, %f107, %f72;
	fma.rn.f32 	%f112, %f106, %f68, %f111;
	add.f32 	%f113, %f112, %f634;
	ld.shared.v2.f32 	{%f114, %f115}, [_ZZ10beamformerPK5char4PfPK6float2jjE12coefficients+136];
	mul.f32 	%f116, %f115, %f71;
	fma.rn.f32 	%f117, %f114, %f75, %f116;
	add.f32 	%f118, %f110, %f117;
	mul.f32 	%f119, %f115, %f75;
	fma.rn.f32 	%f120, %f114, %f71, %f119;
	add.f32 	%f121, %f120, %f113;
	ld.shared.v2.f32 	{%f122, %f123}, [_ZZ10beamformerPK5char4PfPK6float2jjE12coefficients+264];
	mul.f32 	%f124, %f123, %f70;
	fma.rn.f32 	%f125, %f122, %f74, %f124;
	add.f32 	%f126, %f118, %f125;
	mul.f32 	%f127, %f123, %f74;
	fma.rn.f32 	%f128, %f122, %f70, %f127;
	add.f32 	%f129, %f128, %f121;
	ld.shared.v2.f32 	{%f130, %f131}, [_ZZ10beamformerPK5char4PfPK6float2jjE12coefficients+392];
	mul.f32 	%f132, %f131, %f69;
	fma.rn.f32 	%f133, %f130, %f73, %f132;
	add.f32 	%f618, %f126, %f133;
	mul.f32 	%f134, %f131, %f73;
	fma.rn.f32 	%f135, %f130, %f69, %f134;
	add.f32 	%f634, %f135, %f129;
	ld.shared.v2.f32 	{%f136, %f137}, [_ZZ10beamformerPK5char4PfPK6float2jjE12coefficients+16];
	mul.f32 	%f138, %f137, %f68;
	fma.rn.f32 	%f139, %f136, %f72, %f138;
	add.f32 	%f140, %f617, %f139;
	mul.f32 	%f141, %f137, %f72;
	fma.rn.f32 	%f142, %f136, %f68, %f141;
	add.f32 	%f143, %f142, %f633;
	ld.shared.v2.f32 	{%f144, %f145}, [_ZZ10beamformerPK5char4PfPK6float2jjE12coefficients+144];
	mul.f32 	%f146, %f145, %f71;
	fma.rn.f32 	%f147, %f144, %f75, %f146;
	add.f32 	%f148, %f140, %f147;
	mul.f32 	%f149, %f145, %f75;
	fma.rn.f32 	%f150, %f144, %f71, %f149;
	add.f32 	%f151, %f150, %f143;
	ld.shared.v2.f32 	{%f152, %f153}, [_ZZ10beamformerPK5char4PfPK6float2jjE12coefficients+272];
	mul.f32 	%f154, %f153, %f70;
	fma.rn.f32 	%f155, %f152, %f74, %f154;
	add.f32 	%f156, %f148, %f155;
	mul.f32 	%f157, %f153, %f74;
	fma.rn.f32 	%f158, %f152, %f70, %f157;
	add.f32 	%f159, %f158, %f151;
	ld.shared.v2.f32 	{%f160, %f161}, [_ZZ10beamformerPK5char4PfPK6float2jjE12coefficients+400];
	mul.f32 	%f162, %f161, %f69;
	fma.rn.f32 	%f163, %f160, %f73, %f162;
	add.f32 	%f617, %f156, %f163;
	mul.f32 	%f164, %f161, %f73;
	fma.rn.f32 	%f165, %f160, %f69, %f164;
	add.f32 	%f633, %f165, %f159;
	ld.shared.v2.f32 	{%f166, %f167}, [_ZZ10beamformerPK5char4PfPK6float2jjE12coefficients+24];
	mul.f32 	%f168, %f167, %f68;
	fma.rn.f32 	%f169, %f166, %f72, %f168;
	add.f32 	%f170, %f616, %f169;
	mul.f32 	%f171, %f167, %f72;
	fma.rn.f32 	%f172, %f166, %f68, %f171;
	add.f32 	%f173, %f172, %f632;
	ld.shared.v2.f32 	{%f174, %f175}, [_ZZ10beamformerPK5char4PfPK6float2jjE12coefficients+152];
	mul.f32 	%f176, %f175, %f71;
	fma.rn.f32 	%f177, %f174, %f75, %f176;
	add.f32 	%f178, %f170, %f177;
	mul.f32 	%f179, %f175, %f75;
	fma.rn.f32 	%f180, %f174, %f71, %f179;
	add.f32 	%f181, %f180, %f173;
	ld.shared.v2.f32 	{%f182, %f183}, [_ZZ10beamformerPK5char4PfPK6float2jjE12coefficients+280];
	mul.f32 	%f184, %f183, %f70;
	fma.rn.f32 	%f185, %f182, %f74, %f184;
	add.f32 	%f186, %f178, %f185;
	mul.f32 	%f187, %f183, %f74;
	fma.rn.f32 	%f188, %f182, %f70, %f187;
	add.f32 	%f189, %f188, %f181;
	ld.shared.v2.f32 	{%f190, %f191}, [_ZZ10beamformerPK5char4PfPK6float2jjE12coefficients+408];
	mul.f32 	%f192, %f191, %f69;
	fma.rn.f32 	%f193, %f190, %f73, %f192;
	add.f32 	%f616, %f186, %f193;
	mul.f32 	%f194, %f191, %f73;
	fma.rn.f32 	%f195, %f190, %f69, %f194;
	add.f32 	%f632, %f195, %f189;
	ld.shared.v2.f32 	{%f196, %f197}, [_ZZ10beamformerPK5char4PfPK6float2jjE12coefficients+32];
	mul.f32 	%f198, %f197, %f68;
	fma.rn.f32 	%f199, %f196, %f72, %f198;
	add.f32 	%f200, %f615, %f199;
	mul.f32 	%f201, %f197, %f72;
	fma.rn.f32 	%f202, %f196, %f68, %f201;
	add.f32 	%f203, %f202, %f631;
	ld.shared.v2.f32 	{%f204, %f205}, [_ZZ10beamformerPK5char4PfPK6float2jjE12coefficients+160];
	mul.f32 	%f206, %f205, %f71;
	fma.rn.f32 	%f207, %f204, %f75, %f206;
	add.f32 	%f208, %f200, %f207;
	mul.f32 	%f209, %f205, %f75;
	fma.rn.f32 	%f210, %f204, %f71, %f209;
	add.f32 	%f211, %f210, %f203;
	ld.shared.v2.f32 	{%f212, %f213}, [_ZZ10beamformerPK5char4PfPK6float2jjE12coefficients+288];
	mul.f32 	%f214, %f213, %f70;
	fma.rn.f32 	%f215, %f212, %f74, %f214;
	add.f32 	%f216, %f208, %f215;
	mul.f32 	%f217, %f213, %f74;
	fma.rn.f32 	%f218, %f212, %f70, %f217;
	add.f32 	%f219, %f218, %f211;
	ld.shared.v2.f32 	{%f220, %f221}, [_ZZ10beamformerPK5char4PfPK6float2jjE12coefficients+416];
	mul.f32 	%f222, %f221, %f69;
	fma.rn.f32 	%f223, %f220, %f73, %f222;
	add.f32 	%f615, %f216, %f223;
	mul.f32 	%f224, %f221, %f73;
	fma.rn.f32 	%f225, %f220, %f69, %f224;
	add.f32 	%f631, %f225, %f219;
	ld.shared.v2.f32 	{%f226, %f227}, [_ZZ10beamformerPK5char4PfPK6float2jjE12coefficients+40];
	mul.f32 	%f228, %f227, %f68;
	fma.rn.f32 	%f229, %f226, %f72, %f228;
	add.f32 	%f230, %f614, %f229;
	mul.f32 	%f231, %f227, %f72;
	fma.rn.f32 	%f232, %f226, %f68, %f231;
	add.f32 	%f233, %f232, %f630;
	ld.shared.v2.f32 	{%f234, %f235}, [_ZZ10beamformerPK5char4PfPK6float2jjE12coefficients+168];
	mul.f32 	%f236, %f235, %f71;
	fma.rn.f32 	%f237, %f234, %f75, %f236;
	add.f32 	%f238, %f230, %f237;
	mul.f32 	%f239, %f235, %f75;
	fma.rn.f32 	%f240, %f234, %f71, %f239;
	add.f32 	%f241, %f240, %f233;
	ld.shared.v2.f32 	{%f242, %f243}, [_ZZ10beamformerPK5char4PfPK6float2jjE12coefficients+296];
	mul.f32 	%f244, %f243, %f70;
	fma.rn.f32 	%f245, %f242, %f74, %f244;
	add.f32 	%f246, %f238, %f245;
	mul.f32 	%f247, %f243, %f74;
	fma.rn.f32 	%f248, %f242, %f70, %f247;
	add.f32 	%f249, %f248, %f241;
	ld.shared.v2.f32 	{%f250, %f251}, [_ZZ10beamformerPK5char4PfPK6float2jjE12coefficients+424];
	mul.f32 	%f252, %f251, %f69;
	fma.rn.f32 	%f253, %f250, %f73, %f252;
	add.f32 	%f614, %f246, %f253;
	mul.f32 	%f254, %f251, %f73;
	fma.rn.f32 	%f255, %f250, %f69, %f254;
	add.f32 	%f630, %f255, %f249;
	ld.shared.v2.f32 	{%f256, %f257}, [_ZZ10beamformerPK5char4PfPK6float2jjE12coefficients+48];
	mul.f32 	%f258, %f257, %f68;
	fma.rn.f32 	%f259, %f256, %f72, %f258;
	add.f32 	%f260, %f613, %f259;
	mul.f32 	%f261, %f257, %f72;
	fma.rn.f32 	%f262, %f256, %f68, %f261;
	add.f32 	%f263, %f262, %f629;
	ld.shared.v2.f32 	{%f264, %f265}, [_ZZ10beamformerPK5char4PfPK6float2jjE12coefficients+176];
	mul.f32 	%f266, %f265, %f71;
	fma.rn.f32 	%f267, %f264, %f75, %f266;
	add.f32 	%f268, %f260, %f267;
	mul.f32 	%f269, %f265, %f75;
	fma.rn.f32 	%f270, %f264, %f71, %f269;
	add.f32 	%f271, %f270, %f263;
	ld.shared.v2.f32 	{%f272, %f273}, [_ZZ10beamformerPK5char4PfPK6float2jjE12coefficients+304];
	mul.f32 	%f274, %f273, %f70;
	fma.rn.f32 	%f275, %f272, %f74, %f274;
	add.f32 	%f276, %f268, %f275;
	mul.f32 	%f277, %f273, %f74;
	fma.rn.f32 	%f278, %f272, %f70, %f277;
	add.f32 	%f279, %f278, %f271;
	ld.shared.v2.f32 	{%f280, %f281}, [_ZZ10beamformerPK5char4PfPK6float2jjE12coefficients+432];
	mul.f32 	%f282, %f281, %f69;
	fma.rn.f32 	%f283, %f280, %f73, %f282;
	add.f32 	%f613, %f276, %f283;
	mul.f32 	%f284, %f281, %f73;
	fma.rn.f32 	%f285, %f280, %f69, %f284;
	add.f32 	%f629, %f285, %f279;
	ld.shared.v2.f32 	{%f286, %f287}, [_ZZ10beamformerPK5char4PfPK6float2jjE12coefficients+56];
	mul.f32 	%f288, %f287, %f68;
	fma.rn.f32 	%f289, %f286, %f72, %f288;
	add.f32 	%f290, %f612, %f289;
	mul.f32 	%f291, %f287, %f72;
	fma.rn.f32 	%f292, %f286, %f68, %f291;
	add.f32 	%f293, %f292, %f628;
	ld.shared.v2.f32 	{%f294, %f295}, [_ZZ10beamformerPK5char4PfPK6float2jjE12coefficients+184];
	mul.f32 	%f296, %f295, %f71;
	fma.rn.f32 	%f297, %f294, %f75, %f296;
	add.f32 	%f298, %f290, %f297;
	mul.f32 	%f299, %f295, %f75;
	fma.rn.f32 	%f300, %f294, %f71, %f299;
	add.f32 	%f301, %f300, %f293;
	ld.shared.v2.f32 	{%f302, %f303}, [_ZZ10beamformerPK5char4PfPK6float2jjE12coefficients+312];
	mul.f32 	%f304, %f303, %f70;
	fma.rn.f32 	%f305, %f302, %f74, %f304;
	add.f32 	%f306, %f298, %f305;
	mul.f32 	%f307, %f303, %f74;
	fma.rn.f32 	%f308, %f302, %f70, %f307;
	add.f32 	%f309, %f308, %f301;
	ld.shared.v2.f32 	{%f310, %f311}, [_ZZ10beamformerPK5char4PfPK6float2jjE12coefficients+440];
	mul.f32 	%f312, %f311, %f69;
	fma.rn.f32 	%f313, %f310, %f73, %f312;
	add.f32 	%f612, %f306, %f313;
	mul.f32 	%f314, %f311, %f73;
	fma.rn.f32 	%f315, %f310, %f69, %f314;
	add.f32 	%f628, %f315, %f309;
	ld.shared.v2.f32 	{%f316, %f317}, [_ZZ10beamformerPK5char4PfPK6float2jjE12coefficients+64];
	mul.f32 	%f318, %f317, %f68;
	fma.rn.f32 	%f319, %f316, %f72, %f318;
	add.f32 	%f320, %f611, %f319;
	mul.f32 	%f321, %f317, %f72;
	fma.rn.f32 	%f322, %f316, %f68, %f321;
	add.f32 	%f323, %f322, %f627;
	ld.shared.v2.f32 	{%f324, %f325}, [_ZZ10beamformerPK5char4PfPK6float2jjE12coefficients+192];
	mul.f32 	%f326, %f325, %f71;
	fma.rn.f32 	%f327, %f324, %f75, %f326;
	add.f32 	%f328, %f320, %f327;
	mul.f32 	%f329, %f325, %f75;
	fma.rn.f32 	%f330, %f324, %f71, %f329;
	add.f32 	%f331, %f330, %f323;
	ld.shared.v2.f32 	{%f332, %f333}, [_ZZ10beamformerPK5char4PfPK6float2jjE12coefficients+320];
	mul.f32 	%f334, %f333, %f70;
	fma.rn.f32 	%f335, %f332, %f74, %f334;
	add.f32 	%f336, %f328, %f335;
	mul.f32 	%f337, %f333, %f74;
	fma.rn.f32 	%f338, %f332, %f70, %f337;
	add.f32 	%f339, %f338, %f331;
	ld.shared.v2.f32 	{%f340, %f341}, [_ZZ10beamformerPK5char4PfPK6float2jjE12coefficients+448];
	mul.f32 	%f342, %f341, %f69;
	fma.rn.f32 	%f343, %f340, %f73, %f342;
	add.f32 	%f611, %f336, %f343;
	mul.f32 	%f344, %f341, %f73;
	fma.rn.f32 	%f345, %f340, %f69, %f344;
	add.f32 	%f627, %f345, %f339;
	ld.shared.v2.f32 	{%f346, %f347}, [_ZZ10beamformerPK5char4PfPK6float2jjE12coefficients+72];
	mul.f32 	%f348, %f347, %f68;
	fma.rn.f32 	%f349, %f346, %f72, %f348;
	add.f32 	%f350, %f610, %f349;
	mul.f32 	%f351, %f347, %f72;
	fma.rn.f32 	%f352, %f346, %f68, %f351;
	add.f32 	%f353, %f352, %f626;
	ld.shared.v2.f32 	{%f354, %f355}, [_ZZ10beamformerPK5char4PfPK6float2jjE12coefficients+200];
	mul.f32 	%f356, %f355, %f71;
	fma.rn.f32 	%f357, %f354, %f75, %f356;
	add.f32 	%f358, %f350, %f357;
	mul.f32 	%f359, %f355, %f75;
	fma.rn.f32 	%f360, %f354, %f71, %f359;
	add.f32 	%f361, %f360, %f353;
	ld.shared.v2.f32 	{%f362, %f363}, [_ZZ10beamformerPK5char4PfPK6float2jjE12coefficients+328];
	mul.f32 	%f364, %f363, %f70;
	fma.rn.f32 	%f365, %f362, %f74, %f364;
	add.f32 	%f366, %f358, %f365;
	mul.f32 	%f367, %f363, %f74;
	fma.rn.f32 	%f368, %f362, %f70, %f367;
	add.f32 	%f369, %f368, %f361;
	ld.shared.v2.f32 	{%f370, %f371}, [_ZZ10beamformerPK5char4PfPK6float2jjE12coefficients+456];
	mul.f32 	%f372, %f371, %f69;
	fma.rn.f32 	%f373, %f370, %f73, %f372;
	add.f32 	%f610, %f366, %f373;
	mul.f32 	%f374, %f371, %f73;
	fma.rn.f32 	%f375, %f370, %f69, %f374;
	add.f32 	%f626, %f375, %f369;
	ld.shared.v2.f32 	{%f376, %f377}, [_ZZ10beamformerPK5char4PfPK6float2jjE12coefficients+80];
	mul.f32 	%f378, %f377, %f68;
	fma.rn.f32 	%f379, %f376, %f72, %f378;
	add.f32 	%f380, %f609, %f379;
	mul.f32 	%f381, %f377, %f72;
	fma.rn.f32 	%f382, %f376, %f68, %f381;
	add.f32 	%f383, %f382, %f625;
	ld.shared.v2.f32 	{%f384, %f385}, [_ZZ10beamformerPK5char4PfPK6float2jjE12coefficients+208];
	mul.f32 	%f386, %f385, %f71;
	fma.rn.f32 	%f387, %f384, %f75, %f386;
	add.f32 	%f388, %f380, %f387;
	mul.f32 	%f389, %f385, %f75;
	fma.rn.f32 	%f390, %f384, %f71, %f389;
	add.f32 	%f391, %f390, %f383;
	ld.shared.v2.f32 	{%f392, %f393}, [_ZZ10beamformerPK5char4PfPK6float2jjE12coefficients+336];
	mul.f32 	%f394, %f393, %f70;
	fma.rn.f32 	%f395, %f392, %f74, %f394;
	add.f32 	%f396, %f388, %f395;
	mul.f32 	%f397, %f393, %f74;
	fma.rn.f32 	%f398, %f392, %f70, %f397;
	add.f32 	%f399, %f398, %f391;
	ld.shared.v2.f32 	{%f400, %f401}, [_ZZ10beamformerPK5char4PfPK6float2jjE12coefficients+464];
	mul.f32 	%f402, %f401, %f69;
	fma.rn.f32 	%f403, %f400, %f73, %f402;
	add.f32 	%f609, %f396, %f403;
	mul.f32 	%f404, %f401, %f73;
	fma.rn.f32 	%f405, %f400, %f69, %f404;
	add.f32 	%f625, %f405, %f399;
	ld.shared.v2.f32 	{%f406, %f407}, [_ZZ10beamformerPK5char4PfPK6float2jjE12coefficients+88];
	mul.f32 	%f408, %f407, %f68;
	fma.rn.f32 	%f409, %f406, %f72, %f408;
	add.f32 	%f410, %f608, %f409;
	mul.f32 	%f411, %f407, %f72;
	fma.rn.f32 	%f412, %f406, %f68, %f411;
	add.f32 	%f413, %f412, %f624;
	ld.shared.v2.f32 	{%f414, %f415}, [_ZZ10beamformerPK5char4PfPK6float2jjE12coefficients+216];
	mul.f32 	%f416, %f415, %f71;
	fma.rn.f32 	%f417, %f414, %f75, %f416;
	add.f32 	%f418, %f410, %f417;
	mul.f32 	%f419, %f415, %f75;
	fma.rn.f32 	%f420, %f414, %f71, %f419;
	add.f32 	%f421, %f420, %f413;
	ld.shared.v2.f32 	{%f422, %f423}, [_ZZ10beamformerPK5char4PfPK6float2jjE12coefficients+344];
	mul.f32 	%f424, %f423, %f70;
	fma.rn.f32 	%f425, %f422, %f74, %f424;
	add.f32 	%f426, %f418, %f425;
	mul.f32 	%f427, %f423, %f74;
	fma.rn.f32 	%f428, %f422, %f70, %f427;
	add.f32 	%f429, %f428, %f421;
	ld.shared.v2.f32 	{%f430, %f431}, [_ZZ10beamformerPK5char4PfPK6float2jjE12coefficients+472];
	mul.f32 	%f432, %f431, %f69;
	fma.rn.f32 	%f433, %f430, %f73, %f432;
	add.f32 	%f608, %f426, %f433;
	mul.f32 	%f434, %f431, %f73;
	fma.rn.f32 	%f435, %f430, %f69, %f434;
	add.f32 	%f624, %f435, %f429;
	ld.shared.v2.f32 	{%f436, %f437}, [_ZZ10beamformerPK5char4PfPK6float2jjE12coefficients+96];
	mul.f32 	%f438, %f437, %f68;
	fma.rn.f32 	%f439, %f436, %f72, %f438;
	add.f32 	%f440, %f607, %f439;
	mul.f32 	%f441, %f437, %f72;
	fma.rn.f32 	%f442, %f436, %f68, %f441;
	add.f32 	%f443, %f442, %f623;
	ld.shared.v2.f32 	{%f444, %f445}, [_ZZ10beamformerPK5char4PfPK6float2jjE12coefficients+224];
	mul.f32 	%f446, %f445, %f71;
	fma.rn.f32 	%f447, %f444, %f75, %f446;
	add.f32 	%f448, %f440, %f447;
	mul.f32 	%f449, %f445, %f75;
	fma.rn.f32 	%f450, %f444, %f71, %f449;
	add.f32 	%f451, %f450, %f443;
	ld.shared.v2.f32 	{%f452, %f453}, [_ZZ10beamformerPK5char4PfPK6float2jjE12coefficients+352];
	mul.f32 	%f454, %f453, %f70;
	fma.rn.f32 	%f455, %f452, %f74, %f454;
	add.f32 	%f456, %f448, %f455;
	mul.f32 	%f457, %f453, %f74;
	fma.rn.f32 	%f458, %f452, %f70, %f457;
	add.f32 	%f459, %f458, %f451;
	ld.shared.v2.f32 	{%f460, %f461}, [_ZZ10beamformerPK5char4PfPK6float2jjE12coefficients+480];
	mul.f32 	%f462, %f461, %f69;
	fma.rn.f32 	%f463, %f460, %f73, %f462;
	add.f32 	%f607, %f456, %f463;
	mul.f32 	%f464, %f461, %f73;
	fma.rn.f32 	%f465, %f460, %f69, %f464;
	add.f32 	%f623, %f465, %f459;
	ld.shared.v2.f32 	{%f466, %f467}, [_ZZ10beamformerPK5char4PfPK6float2jjE12coefficients+104];
	mul.f32 	%f468, %f467, %f68;
	fma.rn.f32 	%f469, %f466, %f72, %f468;
	add.f32 	%f470, %f606, %f469;
	mul.f32 	%f471, %f467, %f72;
	fma.rn.f32 	%f472, %f466, %f68, %f471;
	add.f32 	%f473, %f472, %f622;
	ld.shared.v2.f32 	{%f474, %f475}, [_ZZ10beamformerPK5char4PfPK6float2jjE12coefficients+232];
	mul.f32 	%f476, %f475, %f71;
	fma.rn.f32 	%f477, %f474, %f75, %f476;
	add.f32 	%f478, %f470, %f477;
	mul.f32 	%f479, %f475, %f75;
	fma.rn.f32 	%f480, %f474, %f71, %f479;
	add.f32 	%f481, %f480, %f473;
	ld.shared.v2.f32 	{%f482, %f483}, [_ZZ10beamformerPK5char4PfPK6float2jjE12coefficients+360];
	mul.f32 	%f484, %f483, %f70;
	fma.rn.f32 	%f485, %f482, %f74, %f484;
	add.f32 	%f486, %f478, %f485;
	mul.f32 	%f487, %f483, %f74;
	fma.rn.f32 	%f488, %f482, %f70, %f487;
	add.f32 	%f489, %f488, %f481;
	ld.shared.v2.f32 	{%f490, %f491}, [_ZZ10beamformerPK5char4PfPK6float2jjE12coefficients+488];
	mul.f32 	%f492, %f491, %f69;
	fma.rn.f32 	%f493, %f490, %f73, %f492;
	add.f32 	%f606, %f486, %f493;
	mul.f32 	%f494, %f491, %f73;
	fma.rn.f32 	%f495, %f490, %f69, %f494;
	add.f32 	%f622, %f495, %f489;
	ld.shared.v2.f32 	{%f496, %f497}, [_ZZ10beamformerPK5char4PfPK6float2jjE12coefficients+112];
	mul.f32 	%f498, %f497, %f68;
	fma.rn.f32 	%f499, %f496, %f72, %f498;
	add.f32 	%f500, %f605, %f499;
	mul.f32 	%f501, %f497, %f72;
	fma.rn.f32 	%f502, %f496, %f68, %f501;
	add.f32 	%f503, %f502, %f621;
	ld.shared.v2.f32 	{%f504, %f505}, [_ZZ10beamformerPK5char4PfPK6float2jjE12coefficients+240];
	mul.f32 	%f506, %f505, %f71;
	fma.rn.f32 	%f507, %f504, %f75, %f506;
	add.f32 	%f508, %f500, %f507;
	mul.f32 	%f509, %f505, %f75;
	fma.rn.f32 	%f510, %f504, %f71, %f509;
	add.f32 	%f511, %f510, %f503;
	ld.shared.v2.f32 	{%f512, %f513}, [_ZZ10beamformerPK5char4PfPK6float2jjE12coefficients+368];
	mul.f32 	%f514, %f513, %f70;
	fma.rn.f32 	%f515, %f512, %f74, %f514;
	add.f32 	%f516, %f508, %f515;
	mul.f32 	%f517, %f513, %f74;
	fma.rn.f32 	%f518, %f512, %f70, %f517;
	add.f32 	%f519, %f518, %f511;
	ld.shared.v2.f32 	{%f520, %f521}, [_ZZ10beamformerPK5char4PfPK6float2jjE12coefficients+496];
	mul.f32 	%f522, %f521, %f69;
	fma.rn.f32 	%f523, %f520, %f73, %f522;
	add.f32 	%f605, %f516, %f523;
	mul.f32 	%f524, %f521, %f73;
	fma.rn.f32 	%f525, %f520, %f69, %f524;
	add.f32 	%f621, %f525, %f519;
	ld.shared.v2.f32 	{%f526, %f527}, [_ZZ10beamformerPK5char4PfPK6float2jjE12coefficients+120];
	mul.f32 	%f528, %f527, %f68;
	fma.rn.f32 	%f529, %f526, %f72, %f528;
	add.f32 	%f530, %f604, %f529;
	mul.f32 	%f531, %f527, %f72;
	fma.rn.f32 	%f532, %f526, %f68, %f531;
	add.f32 	%f533, %f532, %f620;
	ld.shared.v2.f32 	{%f534, %f535}, [_ZZ10beamformerPK5char4PfPK6float2jjE12coefficients+248];
	mul.f32 	%f536, %f535, %f71;
	fma.rn.f32 	%f537, %f534, %f75, %f536;
	add.f32 	%f538, %f530, %f537;
	mul.f32 	%f539, %f535, %f75;
	fma.rn.f32 	%f540, %f534, %f71, %f539;
	add.f32 	%f541, %f540, %f533;
	ld.shared.v2.f32 	{%f542, %f543}, [_ZZ10beamformerPK5char4PfPK6float2jjE12coefficients+376];
	mul.f32 	%f544, %f543, %f70;
	fma.rn.f32 	%f545, %f542, %f74, %f544;
	add.f32 	%f546, %f538, %f545;
	mul.f32 	%f547, %f543, %f74;
	fma.rn.f32 	%f548, %f542, %f70, %f547;
	add.f32 	%f549, %f548, %f541;
	ld.shared.v2.f32 	{%f550, %f551}, [_ZZ10beamformerPK5char4PfPK6float2jjE12coefficients+504];
	mul.f32 	%f552, %f551, %f69;
	fma.rn.f32 	%f553, %f550, %f73, %f552;
	add.f32 	%f604, %f546, %f553;
	mul.f32 	%f554, %f551, %f73;
	fma.rn.f32 	%f555, %f550, %f69, %f554;
	add.f32 	%f620, %f555, %f549;
	add.s32 	%r66, %r66, 1;
	setp.ne.s32 	%p4, %r66, 8;
	@%p4 bra 	$L__BB0_3;
	ld.param.u64 	%rd44, [_Z10beamformerPK5char4PfPK6float2jj_param_1];
	add.s32 	%r44, %r65, %r5;
	mul.f32 	%f556, %f635, %f635;
	fma.rn.f32 	%f557, %f619, %f619, %f556;
	sqrt.rn.f32 	%f558, %f557;
	mov.u32 	%r45, %ctaid.z;
	mul.lo.s32 	%r46, %r45, %r7;
	shl.b32 	%r47, %r46, 4;
	add.s32 	%r48, %r44, %r47;
	cvta.to.global.u64 	%rd10, %rd44;
	mul.wide.u32 	%rd11, %r48, 4;
	add.s64 	%rd12, %rd10, %rd11;
	st.global.f32 	[%rd12], %f558;
	mul.f32 	%f559, %f634, %f634;
	fma.rn.f32 	%f560, %f618, %f618, %f559;
	sqrt.rn.f32 	%f561, %f560;
	add.s32 	%r49, %r48, %r7;
	mul.wide.u32 	%rd13, %r49, 4;
	add.s64 	%rd14, %rd10, %rd13;
	st.global.f32 	[%rd14], %f561;
	mul.f32 	%f562, %f633, %f633;
	fma.rn.f32 	%f563, %f617, %f617, %f562;
	sqrt.rn.f32 	%f564, %f563;
	add.s32 	%r50, %r49, %r7;
	mul.wide.u32 	%rd15, %r50, 4;
	add.s64 	%rd16, %rd10, %rd15;
	st.global.f32 	[%rd16], %f564;
	mul.f32 	%f565, %f632, %f632;
	fma.rn.f32 	%f566, %f616, %f616, %f565;
	sqrt.rn.f32 	%f567, %f566;
	add.s32 	%r51, %r50, %r7;
	mul.wide.u32 	%rd17, %r51, 4;
	add.s64 	%rd18, %rd10, %rd17;
	st.global.f32 	[%rd18], %f567;
	mul.f32 	%f568, %f631, %f631;
	fma.rn.f32 	%f569, %f615, %f615, %f568;
	sqrt.rn.f32 	%f570, %f569;
	add.s32 	%r52, %r51, %r7;
	mul.wide.u32 	%rd19, %r52, 4;
	add.s64 	%rd20, %rd10, %rd19;
	st.global.f32 	[%rd20], %f570;
	mul.f32 	%f571, %f630, %f630;
	fma.rn.f32 	%f572, %f614, %f614, %f571;
	sqrt.rn.f32 	%f573, %f572;
	add.s32 	%r53, %r52, %r7;
	mul.wide.u32 	%rd21, %r53, 4;
	add.s64 	%rd22, %rd10, %rd21;
	st.global.f32 	[%rd22], %f573;
	mul.f32 	%f574, %f629, %f629;
	fma.rn.f32 	%f575, %f613, %f613, %f574;
	sqrt.rn.f32 	%f576, %f575;
	add.s32 	%r54, %r53, %r7;
	mul.wide.u32 	%rd23, %r54, 4;
	add.s64 	%rd24, %rd10, %rd23;
	st.global.f32 	[%rd24], %f576;
	mul.f32 	%f577, %f628, %f628;
	fma.rn.f32 	%f578, %f612, %f612, %f577;
	sqrt.rn.f32 	%f579, %f578;
	add.s32 	%r55, %r54, %r7;
	mul.wide.u32 	%rd25, %r55, 4;
	add.s64 	%rd26, %rd10, %rd25;
	st.global.f32 	[%rd26], %f579;
	mul.f32 	%f580, %f627, %f627;
	fma.rn.f32 	%f581, %f611, %f611, %f580;
	sqrt.rn.f32 	%f582, %f581;
	add.s32 	%r56, %r55, %r7;
	mul.wide.u32 	%rd27, %r56, 4;
	add.s64 	%rd28, %rd10, %rd27;
	st.global.f32 	[%rd28], %f582;
	mul.f32 	%f583, %f626, %f626;
	fma.rn.f32 	%f584, %f610, %f610, %f583;
	sqrt.rn.f32 	%f585, %f584;
	add.s32 	%r57, %r56, %r7;
	mul.wide.u32 	%rd29, %r57, 4;
	add.s64 	%rd30, %rd10, %rd29;
	st.global.f32 	[%rd30], %f585;
	mul.f32 	%f586, %f625, %f625;
	fma.rn.f32 	%f587, %f609, %f609, %f586;
	sqrt.rn.f32 	%f588, %f587;
	add.s32 	%r58, %r57, %r7;
	mul.wide.u32 	%rd31, %r58, 4;
	add.s64 	%rd32, %rd10, %rd31;
	st.global.f32 	[%rd32], %f588;
	mul.f32 	%f589, %f624, %f624;
	fma.rn.f32 	%f590, %f608, %f608, %f589;
	sqrt.rn.f32 	%f591, %f590;
	add.s32 	%r59, %r58, %r7;
	mul.wide.u32 	%rd33, %r59, 4;
	add.s64 	%rd34, %rd10, %rd33;
	st.global.f32 	[%rd34], %f591;
	mul.f32 	%f592, %f623, %f623;
	fma.rn.f32 	%f593, %f607, %f607, %f592;
	sqrt.rn.f32 	%f594, %f593;
	add.s32 	%r60, %r59, %r7;
	mul.wide.u32 	%rd35, %r60, 4;
	add.s64 	%rd36, %rd10, %rd35;
	st.global.f32 	[%rd36], %f594;
	mul.f32 	%f595, %f622, %f622;
	fma.rn.f32 	%f596, %f606, %f606, %f595;
	sqrt.rn.f32 	%f597, %f596;
	add.s32 	%r61, %r60, %r7;
	mul.wide.u32 	%rd37, %r61, 4;
	add.s64 	%rd38, %rd10, %rd37;
	st.global.f32 	[%rd38], %f597;
	mul.f32 	%f598, %f621, %f621;
	fma.rn.f32 	%f599, %f605, %f605, %f598;
	sqrt.rn.f32 	%f600, %f599;
	add.s32 	%r62, %r61, %r7;
	mul.wide.u32 	%rd39, %r62, 4;
	add.s64 	%rd40, %rd10, %rd39;
	st.global.f32 	[%rd40], %f600;
	mul.f32 	%f601, %f620, %f620;
	fma.rn.f32 	%f602, %f604, %f604, %f601;
	sqrt.rn.f32 	%f603, %f602;
	add.s32 	%r63, %r62, %r7;
	mul.wide.u32 	%rd41, %r63, 4;
	add.s64 	%rd42, %rd10, %rd41;
	st.global.f32 	[%rd42], %f603;
	bar.sync 	0;
	mov.u32 	%r64, %nctaid.x;
	mad.lo.s32 	%r65, %r64, %r1, %r65;
	setp.lt.u32 	%p5, %r65, %r21;
	@%p5 bra 	$L__BB0_2;
$L__BB0_8:
	ret;

}


// ===== COMPILED SASS (sm_100) =====

	.target	sm_100

	.elftype	@"ET_EXEC"


//--------------------- .note.nv.tkinfo           --------------------------
	.section	.note.nv.tkinfo,"",@"SHT_NOTE"
	.sectionflags	@"SHF_NOTE_NV_TKINFO"
	.tkinfo
        /*0018*/ 	.word	0x00000002
        /*0030*/ 	.string	""
        /*0030*/ 	.string	"ptxas"
        /*0030*/ 	.string	"Cuda compilation tools, release 13.0, V13.0.88"
        /*0030*/ 	.string	"Build cuda_13.0.r13.0/compiler.36424714_0"
        /*0030*/ 	.string	"-arch sm_100 -m 64 "



//--------------------- .note.nv.cuinfo           --------------------------
	.section	.note.nv.cuinfo,"",@"SHT_NOTE"
	.sectionflags	@"SHF_NOTE_NV_CUINFO"
        /*0018*/ 	.short	0x0002
        /*001a*/ 	.short	0x0064
        /*001c*/ 	.short	0x0082
	.zero		2


//--------------------- .nv.info                  --------------------------
	.section	.nv.info,"",@"SHT_CUDA_INFO"
	.align	4


	//----- nvinfo : EIATTR_REGCOUNT
	.align		4
        /*0000*/ 	.byte	0x04, 0x2f
        /*0002*/ 	.short	(.L_1 - .L_0)
	.align		4
.L_0:
        /*0004*/ 	.word	index@(_Z10beamformerPK5char4PfPK6float2jj)
        /*0008*/ 	.word	0x00000040


	//----- nvinfo : EIATTR_FRAME_SIZE
	.align		4
.L_1:
        /*000c*/ 	.byte	0x04, 0x11
        /*000e*/ 	.short	(.L_3 - .L_2)
	.align		4
.L_2:
        /*0010*/ 	.word	index@($__internal_0_$__cuda_sm20_sqrt_rn_f32_slowpath)
        /*0014*/ 	.word	0x00000000


	//----- nvinfo : EIATTR_FRAME_SIZE
	.align		4
.L_3:
        /*0018*/ 	.byte	0x04, 0x11
        /*001a*/ 	.short	(.L_5 - .L_4)
	.align		4
.L_4:
        /*001c*/ 	.word	index@(_Z10beamformerPK5char4PfPK6float2jj)
        /*0020*/ 	.word	0x00000000


	//----- nvinfo : EIATTR_MIN_STACK_SIZE
	.align		4
.L_5:
        /*0024*/ 	.byte	0x04, 0x12
        /*0026*/ 	.short	(.L_7 - .L_6)
	.align		4
.L_6:
        /*0028*/ 	.word	index@(_Z10beamformerPK5char4PfPK6float2jj)
        /*002c*/ 	.word	0x00000000
.L_7:


//--------------------- .nv.compat                --------------------------
	.section	.nv.compat,"",@"SHT_CUDA_COMPAT_INFO"
	.align	4
        /*0000*/ 	.byte	0x02, 0x09, 0x00, 0x00, 0x02, 0x02, 0x01, 0x00, 0x02, 0x05, 0x05, 0x00, 0x03, 0x07, 0x01, 0x01
        /*0010*/ 	.byte	0x02, 0x03, 0x00, 0x00, 0x02, 0x06, 0x01, 0x00, 0x04, 0x0b, 0x08, 0x00, 0x01, 0x00, 0x00, 0x00
        /*0020*/ 	.byte	0x00, 0x00, 0x00, 0x00


//--------------------- .nv.info._Z10beamformerPK5char4PfPK6float2jj --------------------------
	.section	.nv.info._Z10beamformerPK5char4PfPK6float2jj,"",@"SHT_CUDA_INFO"
	.sectionflags	@""
	.align	4


	//----- nvinfo : EIATTR_CUDA_API_VERSION
	.align		4
        /*0000*/ 	.byte	0x04, 0x37
        /*0002*/ 	.short	(.L_9 - .L_8)
.L_8:
        /*0004*/ 	.word	0x00000082


	//----- nvinfo : EIATTR_KPARAM_INFO
	.align		4
.L_9:
        /*0008*/ 	.byte	0x04, 0x17
        /*000a*/ 	.short	(.L_11 - .L_10)
.L_10:
        /*000c*/ 	.word	0x00000000
        /*0010*/ 	.short	0x0004
        /*0012*/ 	.short	0x001c
        /*0014*/ 	.byte	0x00, 0xf0, 0x11, 0x00


	//----- nvinfo : EIATTR_KPARAM_INFO
	.align		4
.L_11:
        /*0018*/ 	.byte	0x04, 0x17
        /*001a*/ 	.short	(.L_13 - .L_12)
.L_12:
        /*001c*/ 	.word	0x00000000
        /*0020*/ 	.short	0x0003
        /*0022*/ 	.short	0x0018
        /*0024*/ 	.byte	0x00, 0xf0, 0x11, 0x00


	//----- nvinfo : EIATTR_KPARAM_INFO
	.align		4
.L_13:
        /*0028*/ 	.byte	0x04, 0x17
        /*002a*/ 	.short	(.L_15 - .L_14)
.L_14:
        /*002c*/ 	.word	0x00000000
        /*0030*/ 	.short	0x0002
        /*0032*/ 	.short	0x0010
        /*0034*/ 	.byte	0x00, 0xf5, 0x21, 0x00


	//----- nvinfo : EIATTR_KPARAM_INFO
	.align		4
.L_15:
        /*0038*/ 	.byte	0x04, 0x17
        /*003a*/ 	.short	(.L_17 - .L_16)
.L_16:
        /*003c*/ 	.word	0x00000000
        /*0040*/ 	.short	0x0001
        /*0042*/ 	.short	0x0008
        /*0044*/ 	.byte	0x00, 0xf5, 0x21, 0x00


	//----- nvinfo : EIATTR_KPARAM_INFO
	.align		4
.L_17:
        /*0048*/ 	.byte	0x04, 0x17
        /*004a*/ 	.short	(.L_19 - .L_18)
.L_18:
        /*004c*/ 	.word	0x00000000
        /*0050*/ 	.short	0x0000
        /*0052*/ 	.short	0x0000
        /*0054*/ 	.byte	0x00, 0xf5, 0x21, 0x00


	//----- nvinfo : EIATTR_SPARSE_MMA_MASK
	.align		4
.L_19:
        /*0058*/ 	.byte	0x03, 0x50
        /*005a*/ 	.short	0x0000


	//----- nvinfo : EIATTR_MAXREG_COUNT
	.align		4
        /*005c*/ 	.byte	0x03, 0x1b
        /*005e*/ 	.short	0x00ff


	//----- nvinfo : EIATTR_NUM_BARRIERS
	.align		4
        /*0060*/ 	.byte	0x02, 0x4c
        /*0062*/ 	.byte	0x01
	.zero		1


	//----- nvinfo : EIATTR_MERCURY_ISA_VERSION
	.align		4
        /*0064*/ 	.byte	0x03, 0x5f
        /*0066*/ 	.short	0x0101


	//----- nvinfo : EIATTR_VRC_CTA_INIT_COUNT
	.align		4
        /*0068*/ 	.byte	0x02, 0x4a
	.zero		1
	.zero		1


	//----- nvinfo : EIATTR_EXIT_INSTR_OFFSETS
	.align		4
        /*006c*/ 	.byte	0x04, 0x1c
        /*006e*/ 	.short	(.L_21 - .L_20)


	//   ....[0]....
.L_20:
        /*0070*/ 	.word	0x00000080


	//   ....[1]....
        /*0074*/ 	.word	0x00003580


	//----- nvinfo : EIATTR_MAX_THREADS
	.align		4
.L_21:
        /*0078*/ 	.byte	0x04, 0x05
        /*007a*/ 	.short	(.L_23 - .L_22)
.L_22:
        /*007c*/ 	.word	0x00000080
        /*0080*/ 	.word	0x00000001
        /*0084*/ 	.word	0x00000001


	//----- nvinfo : EIATTR_CRS_STACK_SIZE
	.align		4
.L_23:
        /*0088*/ 	.byte	0x04, 0x1e
        /*008a*/ 	.short	(.L_25 - .L_24)
.L_24:
        /*008c*/ 	.word	0x00000000


	//----- nvinfo : EIATTR_CBANK_PARAM_SIZE
	.align		4
.L_25:
        /*0090*/ 	.byte	0x03, 0x19
        /*0092*/ 	.short	0x0020


	//----- nvinfo : EIATTR_PARAM_CBANK
	.align		4
        /*0094*/ 	.byte	0x04, 0x0a
        /*0096*/ 	.short	(.L_27 - .L_26)
	.align		4
.L_26:
        /*0098*/ 	.word	index@(.nv.constant0._Z10beamformerPK5char4PfPK6float2jj)
        /*009c*/ 	.short	0x0380
        /*009e*/ 	.short	0x0020


	//----- nvinfo : EIATTR_SW_WAR
	.align		4
.L_27:
        /*00a0*/ 	.byte	0x04, 0x36
        /*00a2*/ 	.short	(.L_29 - .L_28)
.L_28:
        /*00a4*/ 	.word	0x00000008
.L_29:


//--------------------- .nv.callgraph             --------------------------
	.section	.nv.callgraph,"",@"SHT_CUDA_CALLGRAPH"
	.align	4
	.sectionentsize	8
	.align		4
        /*0000*/ 	.word	0x00000000
	.align		4
        /*0004*/ 	.word	0xffffffff
	.align		4
        /*0008*/ 	.word	0x00000000
	.align		4
        /*000c*/ 	.word	0xfffffffe
	.align		4
        /*0010*/ 	.word	0x00000000
	.align		4
        /*0014*/ 	.word	0xfffffffd
	.align		4
        /*0018*/ 	.word	0x00000000
	.align		4
        /*001c*/ 	.word	0xfffffffc


//--------------------- .text._Z10beamformerPK5char4PfPK6float2jj --------------------------
	.section	.text._Z10beamformerPK5char4PfPK6float2jj,"ax",@progbits
	.align	128
        .global         _Z10beamformerPK5char4PfPK6float2jj
        .type           _Z10beamformerPK5char4PfPK6float2jj,@function
        .size           _Z10beamformerPK5char4PfPK6float2jj,(.L_x_54 - _Z10beamformerPK5char4PfPK6float2jj)
        .other          _Z10beamformerPK5char4PfPK6float2jj,@"STO_CUDA_ENTRY STV_DEFAULT"
_Z10beamformerPK5char4PfPK6float2jj:
.text._Z10beamformerPK5char4PfPK6float2jj:
[----:B------:R-:W-:Y:S01]  /*0000*/  LDC R1, c[0x0][0x37c] ;  /* 0x0000df00ff017b82 */ /* 0x000fe20000000800 */
[----:B------:R-:W0:Y:S07]  /*0010*/  S2R R0, SR_TID.X ;  /* 0x0000000000007919 */ /* 0x000e2e0000002100 */
[----:B------:R-:W1:Y:S01]  /*0020*/  S2UR UR5, SR_CTAID.X ;  /* 0x00000000000579c3 */ /* 0x000e620000002500 */
[----:B------:R-:W2:Y:S07]  /*0030*/  LDCU UR4, c[0x0][0x398] ;  /* 0x00007300ff0477ac */ /* 0x000eae0008000800 */
[----:B------:R-:W1:Y:S02]  /*0040*/  LDC R2, c[0x0][0x360] ;  /* 0x0000d800ff027b82 */ /* 0x000e640000000800 */
[----:B-1----:R-:W-:-:S05]  /*0050*/  IMAD R4, R2, UR5, RZ ;  /* 0x0000000502047c24 */ /* 0x002fca000f8e02ff */
[----:B0-----:R-:W-:-:S04]  /*0060*/  IADD3 R5, PT, PT, R4, R0, RZ ;  /* 0x0000000004057210 */ /* 0x001fc80007ffe0ff */
[----:B--2---:R-:W-:-:S13]  /*0070*/  ISETP.GE.U32.AND P0, PT, R5, UR4, PT ;  /* 0x0000000405007c0c */ /* 0x004fda000bf06070 */
[----:B------:R-:W-:Y:S05]  /*0080*/  @P0 EXIT ;  /* 0x000000000000094d */ /* 0x000fea0003800000 */
[----:B------:R-:W0:Y:S01]  /*0090*/  S2UR UR6, SR_CTAID.Y ;  /* 0x00000000000679c3 */ /* 0x000e220000002600 */
[----:B------:R-:W1:Y:S01]  /*00a0*/  LDCU UR5, c[0x0][0x39c] ;  /* 0x00007380ff0577ac */ /* 0x000e620008000800 */
[----:B------:R-:W2:Y:S01]  /*00b0*/  LDCU.64 UR8, c[0x0][0x358] ;  /* 0x00006b00ff0877ac */ /* 0x000ea20008000a00 */
[----:B0-----:R-:W-:-:S05]  /*00c0*/  MOV R3, UR6 ;  /* 0x0000000600037c02 */ /* 0x001fca0008000f00 */
[----:B------:R-:W-:Y:S01]  /*00d0*/  IMAD R4, R3, UR4, R4 ;  /* 0x0000000403047c24 */ /* 0x000fe2000f8e0204 */
[----:B-1----:R-:W-:-:S04]  /*00e0*/  UIMAD UR4, UR4, UR5, URZ ;  /* 0x00000005040472a4 */ /* 0x002fc8000f8e02ff */
[----:B------:R-:W-:Y:S02]  /*00f0*/  LOP3.LUT R7, R4, 0x7ffffff, RZ, 0xc0, !PT ;  /* 0x07ffffff04077812 */ /* 0x000fe400078ec0ff */
[----:B------:R-:W-:Y:S02]  /*0100*/  MOV R4, R5 ;  /* 0x0000000500047202 */ /* 0x000fe40000000f00 */
[----:B--2---:R-:W-:-:S07]  /*0110*/  IADD3 R5, PT, PT, R7, R0, RZ ;  /* 0x0000000007057210 */ /* 0x004fce0007ffe0ff */
.L_x_51:
[----:B0-----:R-:W-:Y:S01]  /*0120*/  HFMA2 R6, -RZ, RZ, 0, 0 ;  /* 0x00000000ff067431 */ /* 0x001fe200000001ff */
[----:B------:R-:W-:Y:S01]  /*0130*/  CS2R R46, SRZ ;  /* 0x00000000002e7805 */ /* 0x000fe2000001ff00 */
[----:B------:R-:W-:Y:S01]  /*0140*/  HFMA2 R56, -RZ, RZ, 0, 0 ;  /* 0x00000000ff387431 */ /* 0x000fe200000001ff */
[----:B------:R-:W-:Y:S02]  /*0150*/  MOV R48, RZ ;  /* 0x000000ff00307202 */ /* 0x000fe40000000f00 */
[----:B------:R-:W-:Y:S02]  /*0160*/  CS2R R52, SRZ ;  /* 0x0000000000347805 */ /* 0x000fe4000001ff00 */
[----:B------:R-:W-:Y:S02]  /*0170*/  CS2R R44, SRZ ;  /* 0x00000000002c7805 */ /* 0x000fe4000001ff00 */
[----:B------:R-:W-:Y:S02]  /*0180*/  CS2R R30, SRZ ;  /* 0x00000000001e7805 */ /* 0x000fe4000001ff00 */
[----:B------:R-:W-:-:S02]  /*0190*/  CS2R R28, SRZ ;  /* 0x00000000001c7805 */ /* 0x000fc4000001ff00 */
[----:B------:R-:W-:Y:S02]  /*01a0*/  CS2R R54, SRZ ;  /* 0x0000000000367805 */ /* 0x000fe4000001ff00 */
[----:B------:R-:W-:Y:S02]  /*01b0*/  CS2R R24, SRZ ;  /* 0x0000000000187805 */ /* 0x000fe4000001ff00 */
[----:B------:R-:W-:Y:S02]  /*01c0*/  CS2R R26, SRZ ;  /* 0x00000000001a7805 */ /* 0x000fe4000001ff00 */
[----:B------:R-:W-:Y:S02]  /*01d0*/  CS2R R34, SRZ ;  /* 0x0000000000227805 */ /* 0x000fe4000001ff00 */
[----:B------:R-:W-:Y:S02]  /*01e0*/  CS2R R32, SRZ ;  /* 0x0000000000207805 */ /* 0x000fe4000001ff00 */
[----:B------:R-:W-:-:S02]  /*01f0*/  CS2R R36, SRZ ;  /* 0x0000000000247805 */ /* 0x000fc4000001ff00 */
[----:B------:R-:W-:Y:S02]  /*0200*/  CS2R R38, SRZ ;  /* 0x0000000000267805 */ /* 0x000fe4000001ff00 */
[----:B------:R-:W-:Y:S02]  /*0210*/  CS2R R40, SRZ ;  /* 0x0000000000287805 */ /* 0x000fe4000001ff00 */
[----:B------:R-:W-:Y:S02]  /*0220*/  CS2R R42, SRZ ;  /* 0x00000000002a7805 */ /* 0x000fe4000001ff00 */
[----:B------:R-:W-:-:S07]  /*0230*/  CS2R R50, SRZ ;  /* 0x0000000000327805 */ /* 0x000fce000001ff00 */
.L_x_2:
[----:B------:R-:W0:Y:S01]  /*0240*/  LDC.64 R8, c[0x0][0x380] ;  /* 0x0000e000ff087b82 */ /* 0x000e220000000a00 */
[----:B------:R-:W-:-:S05]  /*0250*/  LEA R7, R5, R6, 0x3 ;  /* 0x0000000605077211 */ /* 0x000fca00078e18ff */
[----:B0-----:R-:W-:-:S05]  /*0260*/  IMAD.WIDE.U32 R8, R7, 0x4, R8 ;  /* 0x0000000407087825 */ /* 0x001fca00078e0008 */
[----:B------:R0:W5:Y:S01]  /*0270*/  LDG.E R7, desc[UR8][R8.64] ;  /* 0x0000000808077981 */ /* 0x000162000c1e1900 */
[----:B------:R-:W-:-:S13]  /*0280*/  ISETP.GT.U32.AND P0, PT, R0, 0x3f, PT ;  /* 0x0000003f0000780c */ /* 0x000fda0003f04070 */
[----:B0-----:R-:W-:Y:S05]  /*0290*/  @P0 BRA `(.L_x_0) ;  /* 0x0000000000540947 */ /* 0x001fea0003800000 */
[----:B------:R-:W0:Y:S01]  /*02a0*/  S2UR UR5, SR_CTAID.Y ;  /* 0x00000000000579c3 */ /* 0x000e220000002600 */
[----:B------:R-:W1:Y:S01]  /*02b0*/  S2R R8, SR_CTAID.Z ;  /* 0x0000000000087919 */ /* 0x000e620000002700 */
[----:B------:R-:W-:-:S06]  /*02c0*/  MOV R15, R0 ;  /* 0x00000000000f7202 */ /* 0x000fcc0000000f00 */
[----:B------:R-:W2:Y:S01]  /*02d0*/  S2UR UR6, SR_CgaCtaId ;  /* 0x00000000000679c3 */ /* 0x000ea20000008800 */
[----:B0-----:R-:W-:Y:S01]  /*02e0*/  MOV R3, UR5 ;  /* 0x0000000500037c02 */ /* 0x001fe20008000f00 */
[----:B------:R-:W-:-:S03]  /*02f0*/  UMOV UR5, 0x400 ;  /* 0x0000040000057882 */ /* 0x000fc60000000000 */
[----:B------:R-:W-:-:S04]  /*0300*/  SHF.L.U32 R9, R3, 0xb, RZ ;  /* 0x0000000b03097819 */ /* 0x000fc800000006ff */
[----:B------:R-:W-:Y:S01]  /*0310*/  LOP3.LUT R9, R0, R9, RZ, 0xfc, !PT ;  /* 0x0000000900097212 */ /* 0x000fe200078efcff */
[----:B--2---:R-:W-:-:S03]  /*0320*/  ULEA UR5, UR6, UR5, 0x18 ;  /* 0x0000000506057291 */ /* 0x004fc6000f8ec0ff */
[----:B-1----:R-:W-:-:S03]  /*0330*/  LEA R9, R8, R9, 0x4 ;  /* 0x0000000908097211 */ /* 0x002fc600078e20ff */
[----:B------:R-:W-:Y:S02]  /*0340*/  LEA R11, R0, UR5, 0x3 ;  /* 0x00000005000b7c11 */ /* 0x000fe4000f8e18ff */
[----:B------:R-:W-:-:S07]  /*0350*/  LEA R13, R6, R9, 0x8 ;  /* 0x00000009060d7211 */ /* 0x000fce00078e40ff */
.L_x_1:
[----:B------:R-:W0:Y:S02]  /*0360*/  LDC.64 R8, c[0x0][0x390] ;  /* 0x0000e400ff087b82 */ /* 0x000e240000000a00 */
[----:B0-----:R-:W-:-:S06]  /*0370*/  IMAD.WIDE.U32 R8, R13, 0x8, R8 ;  /* 0x000000080d087825 */ /* 0x001fcc00078e0008 */
[----:B------:R-:W2:Y:S01]  /*0380*/  LDG.E.64 R8, desc[UR8][R8.64] ;  /* 0x0000000808087981 */ /* 0x000ea2000c1e1b00 */
[C---:B------:R-:W-:Y:S02]  /*0390*/  IADD3 R15, PT, PT, R2.reuse, R15, RZ ;  /* 0x0000000f020f7210 */ /* 0x040fe40007ffe0ff */
[C---:B------:R-:W-:Y:S02]  /*03a0*/  IADD3 R13, PT, PT, R2.reuse, R13, RZ ;  /* 0x0000000d020d7210 */ /* 0x040fe40007ffe0ff */
[----:B------:R-:W-:Y:S01]  /*03b0*/  ISETP.GE.U32.AND P0, PT, R15, 0x40, PT ;  /* 0x000000400f00780c */ /* 0x000fe20003f06070 */
[----:B--2---:R0:W-:Y:S02]  /*03c0*/  STS.64 [R11], R8 ;  /* 0x000000080b007388 */ /* 0x0041e40000000a00 */
[----:B0-----:R-:W-:-:S10]  /*03d0*/  LEA R11, R2, R11, 0x3 ;  /* 0x0000000b020b7211 */ /* 0x001fd400078e18ff */
[----:B------:R-:W-:Y:S05]  /*03e0*/  @!P0 BRA `(.L_x_1) ;  /* 0xfffffffc00dc8947 */ /* 0x000fea000383ffff */
.L_x_0:
[----:B------:R-:W-:Y:S05]  /*03f0*/  WARPSYNC.ALL ;  /* 0x0000000000007948 */ /* 0x000fea0003800000 */
[----:B------:R-:W0:Y:S08]  /*0400*/  S2UR UR6, SR_CgaCtaId ;  /* 0x00000000000679c3 */ /* 0x000e300000008800 */
[----:B------:R-:W-:Y:S01]  /*0410*/  BAR.SYNC.DEFER_BLOCKING 0x0 ;  /* 0x0000000000007b1d */ /* 0x000fe20000010000 */
[----:B-----5:R-:W-:-:S02]  /*0420*/  PRMT R8, R7, 0x7772, RZ ;  /* 0x0000777207087816 */ /* 0x020fc400000000ff */
[----:B------:R-:W-:Y:S02]  /*0430*/  IADD3 R6, PT, PT, R6, 0x1, RZ ;  /* 0x0000000106067810 */ /* 0x000fe40007ffe0ff */
[C---:B------:R-:W-:Y:S01]  /*0440*/  LOP3.LUT R57, R8.reuse, 0xf, RZ, 0xc0, !PT ;  /* 0x0000000f08397812 */ /* 0x040fe200078ec0ff */
[----:B------:R-:W-:Y:S01]  /*0450*/  UMOV UR5, 0x400 ;  /* 0x0000040000057882 */ /* 0x000fe20000000000 */
[----:B------:R-:W-:Y:S02]  /*0460*/  LOP3.LUT R8, R8, 0xf0, RZ, 0xc0, !PT ;  /* 0x000000f008087812 */ /* 0x000fe400078ec0ff */
[----:B------:R-:W-:Y:S02]  /*0470*/  ISETP.NE.AND P0, PT, R6, 0x8, PT ;  /* 0x000000080600780c */ /* 0x000fe40003f05270 */
[----:B------:R-:W-:Y:S01]  /*0480*/  SHF.R.U32.HI R8, RZ, 0x4, R8 ;  /* 0x00000004ff087819 */ /* 0x000fe20000011608 */
[----:B------:R-:W1:Y:S03]  /*0490*/  I2F.U16 R57, R57 ;  /* 0x0000003900397306 */ /* 0x000e660000101000 */
[----:B------:R-:W-:-:S04]  /*04a0*/  LOP3.LUT R8, R8, 0xffff, RZ, 0xc0, !PT ;  /* 0x0000ffff08087812 */ /* 0x000fc800078ec0ff */
[----:B------:R-:W-:Y:S01]  /*04b0*/  I2FP.F32.U32 R49, R8 ;  /* 0x0000000800317245 */ /* 0x000fe20000201000 */
[----:B0-----:R-:W-:-:S09]  /*04c0*/  ULEA UR5, UR6, UR5, 0x18 ;  /* 0x0000000506057291 */ /* 0x001fd2000f8ec0ff */
[----:B------:R-:W0:Y:S04]  /*04d0*/  LDS.128 R12, [UR5] ;  /* 0x00000005ff0c7984 */ /* 0x000e280008000c00 */
[----:B------:R-:W2:Y:S04]  /*04e0*/  LDS.128 R16, [UR5+0x10] ;  /* 0x00001005ff107984 */ /* 0x000ea80008000c00 */
[----:B------:R-:W3:Y:S01]  /*04f0*/  LDS.128 R8, [UR5+0x20] ;  /* 0x00002005ff087984 */ /* 0x000ee20008000c00 */
[-C--:B0-----:R-:W-:Y:S01]  /*0500*/  FMUL R22, R49, R13.reuse ;  /* 0x0000000d31167220 */ /* 0x081fe20000400000 */
[C---:B-1----:R-:W-:Y:S01]  /*0510*/  FMUL R20, R57.reuse, R13 ;  /* 0x0000000d39147220 */ /* 0x042fe20000400000 */
[-C--:B------:R-:W-:Y:S01]  /*0520*/  FMUL R21, R57, R15.reuse ;  /* 0x0000000f39157220 */ /* 0x080fe20000400000 */
[----:B------:R-:W-:Y:S01]  /*0530*/  FMUL R15, R49, R15 ;  /* 0x0000000f310f7220 */ /* 0x000fe20000400000 */
[-C--:B------:R-:W-:Y:S01]  /*0540*/  FFMA R13, R57, R12.reuse, R22 ;  /* 0x0000000c390d7223 */ /* 0x080fe20000000016 */
[C---:B------:R-:W-:Y:S01]  /*0550*/  FFMA R20, R49.reuse, R12, R20 ;  /* 0x0000000c31147223 */ /* 0x040fe20000000014 */
[-C--:B------:R-:W-:Y:S01]  /*0560*/  FFMA R22, R49, R14.reuse, R21 ;  /* 0x0000000e31167223 */ /* 0x080fe20000000015 */
[----:B------:R-:W-:Y:S01]  /*0570*/  FFMA R21, R57, R14, R15 ;  /* 0x0000000e39157223 */ /* 0x000fe2000000000f */
[----:B------:R-:W-:Y:S01]  /*0580*/  FADD R42, R13, R42 ;  /* 0x0000002a0d2a7221 */ /* 0x000fe20000000000 */
[----:B------:R-:W-:Y:S01]  /*0590*/  FADD R43, R20, R43 ;  /* 0x0000002b142b7221 */ /* 0x000fe20000000000 */
[----:B------:R-:W0:Y:S01]  /*05a0*/  LDS.128 R12, [UR5+0x30] ;  /* 0x00003005ff0c7984 */ /* 0x000e220008000c00 */
[-C--:B--2---:R-:W-:Y:S01]  /*05b0*/  FMUL R20, R49, R17.reuse ;  /* 0x0000001131147220 */ /* 0x084fe20000400000 */
[----:B------:R-:W-:Y:S01]  /*05c0*/  FMUL R58, R57, R17 ;  /* 0x00000011393a7220 */ /* 0x000fe20000400000 */
[----:B------:R-:W-:Y:S01]  /*05d0*/  FADD R41, R22, R41 ;  /* 0x0000002916297221 */ /* 0x000fe20000000000 */
[----:B------:R-:W-:Y:S01]  /*05e0*/  FADD R40, R21, R40 ;  /* 0x0000002815287221 */ /* 0x000fe20000000000 */
[-C--:B------:R-:W-:Y:S01]  /*05f0*/  FFMA R17, R57, R16.reuse, R20 ;  /* 0x0000001039117223 */ /* 0x080fe20000000014 */
[----:B------:R-:W-:Y:S01]  /*0600*/  FFMA R58, R49, R16, R58 ;  /* 0x00000010313a7223 */ /* 0x000fe2000000003a */
[----:B------:R-:W1:Y:S01]  /*0610*/  LDS.128 R20, [UR5+0x40] ;  /* 0x00004005ff147984 */ /* 0x000e620008000c00 */
[-C--:B------:R-:W-:Y:S01]  /*0620*/  FMUL R16, R57, R19.reuse ;  /* 0x0000001339107220 */ /* 0x080fe20000400000 */
[----:B------:R-:W-:Y:S01]  /*0630*/  FMUL R60, R49, R19 ;  /* 0x00000013313c7220 */ /* 0x000fe20000400000 */
[----:B------:R-:W-:Y:S01]  /*0640*/  FADD R38, R17, R38 ;  /* 0x0000002611267221 */ /* 0x000fe20000000000 */
[----:B---3--:R-:W-:Y:S01]  /*0650*/  FMUL R17, R57, R11 ;  /* 0x0000000b39117220 */ /* 0x008fe20000400000 */
[-C--:B------:R-:W-:Y:S01]  /*0660*/  FFMA R16, R49, R18.reuse, R16 ;  /* 0x0000001231107223 */ /* 0x080fe20000000010 */
[----:B------:R-:W-:Y:S01]  /*0670*/  FFMA R19, R57, R18, R60 ;  /* 0x0000001239137223 */ /* 0x000fe2000000003c */
[C---:B------:R-:W-:Y:S01]  /*0680*/  FMUL R18, R49.reuse, R9 ;  /* 0x0000000931127220 */ /* 0x040fe20000400000 */
[----:B------:R-:W-:Y:S01]  /*0690*/  FMUL R11, R49, R11 ;  /* 0x0000000b310b7220 */ /* 0x000fe20000400000 */
[----:B------:R-:W-:Y:S01]  /*06a0*/  FADD R37, R16, R37 ;  /* 0x0000002510257221 */ /* 0x000fe20000000000 */
[C---:B------:R-:W-:Y:S01]  /*06b0*/  FMUL R16, R57.reuse, R9 ;  /* 0x0000000939107220 */ /* 0x040fe20000400000 */
[-C--:B------:R-:W-:Y:S01]  /*06c0*/  FFMA R9, R57, R8.reuse, R18 ;  /* 0x0000000839097223 */ /* 0x080fe20000000012 */
[----:B------:R-:W-:Y:S01]  /*06d0*/  FADD R36, R19, R36 ;  /* 0x0000002413247221 */ /* 0x000fe20000000000 */
[----:B------:R-:W-:Y:S01]  /*06e0*/  FADD R39, R58, R39 ;  /* 0x000000273a277221 */ /* 0x000fe20000000000 */
[C---:B------:R-:W-:Y:S01]  /*06f0*/  FFMA R16, R49.reuse, R8, R16 ;  /* 0x0000000831107223 */ /* 0x040fe20000000010 */
[-C--:B------:R-:W-:Y:S01]  /*0700*/  FFMA R8, R49, R10.reuse, R17 ;  /* 0x0000000a31087223 */ /* 0x080fe20000000011 */
[----:B------:R-:W-:Y:S01]  /*0710*/  FFMA R17, R57, R10, R11 ;  /* 0x0000000a39117223 */ /* 0x000fe2000000000b */
[----:B------:R-:W-:Y:S01]  /*0720*/  FADD R34, R9, R34 ;  /* 0x0000002209227221 */ /* 0x000fe20000000000 */
[----:B------:R-:W-:Y:S01]  /*0730*/  FADD R33, R16, R33 ;  /* 0x0000002110217221 */ /* 0x000fe20000000000 */
[----:B------:R-:W-:Y:S01]  /*0740*/  FADD R35, R8, R35 ;  /* 0x0000002308237221 */ /* 0x000fe20000000000 */
[----:B------:R-:W-:Y:S01]  /*0750*/  FADD R26, R17, R26 ;  /* 0x0000001a111a7221 */ /* 0x000fe20000000000 */
[----:B------:R-:W2:Y:S01]  /*0760*/  LDS.128 R8, [UR5+0x50] ;  /* 0x00005005ff087984 */ /* 0x000ea20008000c00 */
[-C--:B0-----:R-:W-:Y:S01]  /*0770*/  FMUL R16, R57, R13.reuse ;  /* 0x0000000d39107220 */ /* 0x081fe20000400000 */
[----:B------:R-:W-:Y:S01]  /*0780*/  FMUL R18, R49, R13 ;  /* 0x0000000d31127220 */ /* 0x000fe20000400000 */
[-C--:B------:R-:W-:Y:S01]  /*0790*/  FMUL R17, R57, R15.reuse ;  /* 0x0000000f39117220 */ /* 0x080fe20000400000 */
[C---:B------:R-:W-:Y:S01]  /*07a0*/  FMUL R19, R49.reuse, R15 ;  /* 0x0000000f31137220 */ /* 0x040fe20000400000 */
[-C--:B------:R-:W-:Y:S01]  /*07b0*/  FFMA R16, R49, R12.reuse, R16 ;  /* 0x0000000c31107223 */ /* 0x080fe20000000010 */
[----:B------:R-:W-:Y:S01]  /*07c0*/  FFMA R13, R57, R12, R18 ;  /* 0x0000000c390d7223 */ /* 0x000fe20000000012 */
[-C--:B------:R-:W-:Y:S01]  /*07d0*/  FFMA R15, R49, R14.reuse, R17 ;  /* 0x0000000e310f7223 */ /* 0x080fe20000000011 */
[C---:B------:R-:W-:Y:S01]  /*07e0*/  FFMA R14, R57.reuse, R14, R19 ;  /* 0x0000000e390e7223 */ /* 0x040fe20000000013 */
[----:B------:R-:W-:Y:S01]  /*07f0*/  FADD R27, R16, R27 ;  /* 0x0000001b101b7221 */ /* 0x000fe20000000000 */
[-C--:B-1----:R-:W-:Y:S01]  /*0800*/  FMUL R12, R57, R21.reuse ;  /* 0x00000015390c7220 */ /* 0x082fe20000400000 */
[----:B------:R-:W0:Y:S01]  /*0810*/  LDS.128 R16, [UR5+0x60] ;  /* 0x00006005ff107984 */ /* 0x000e220008000c00 */
[----:B------:R-:W-:Y:S01]  /*0820*/  FMUL R58, R49, R21 ;  /* 0x00000015313a7220 */ /* 0x000fe20000400000 */
[----:B------:R-:W-:Y:S01]  /*0830*/  FADD R28, R13, R28 ;  /* 0x0000001c0d1c7221 */ /* 0x000fe20000000000 */
[----:B------:R-:W-:Y:S01]  /*0840*/  FADD R24, R15, R24 ;  /* 0x000000180f187221 */ /* 0x000fe20000000000 */
[----:B------:R-:W-:Y:S01]  /*0850*/  FADD R25, R14, R25 ;  /* 0x000000190e197221 */ /* 0x000fe20000000000 */
[-C--:B------:R-:W-:Y:S01]  /*0860*/  FFMA R21, R49, R20.reuse, R12 ;  /* 0x0000001431157223 */ /* 0x080fe2000000000c */
[C---:B------:R-:W-:Y:S01]  /*0870*/  FFMA R20, R57.reuse, R20, R58 ;  /* 0x0000001439147223 */ /* 0x040fe2000000003a */
[----:B------:R-:W1:Y:S01]  /*0880*/  LDS.128 R12, [UR5+0x70] ;  /* 0x00007005ff0c7984 */ /* 0x000e620008000c00 */
[-C--:B------:R-:W-:Y:S01]  /*0890*/  FMUL R58, R57, R23.reuse ;  /* 0x00000017393a7220 */ /* 0x080fe20000400000 */
[----:B------:R-:W-:Y:S01]  /*08a0*/  FMUL R60, R49, R23 ;  /* 0x00000017313c7220 */ /* 0x000fe20000400000 */
[----:B------:R-:W-:Y:S01]  /*08b0*/  FADD R56, R21, R56 ;  /* 0x0000003815387221 */ /* 0x000fe20000000000 */
[----:B------:R-:W-:Y:S01]  /*08c0*/  FADD R55, R20, R55 ;  /* 0x0000003714377221 */ /* 0x000fe20000000000 */
[-C--:B------:R-:W-:Y:S01]  /*08d0*/  FFMA R23, R49, R22.reuse, R58 ;  /* 0x0000001631177223 */ /* 0x080fe2000000003a */
[----:B------:R-:W-:-:S03]  /*08e0*/  FFMA R59, R57, R22, R60 ;  /* 0x00000016393b7223 */ /* 0x000fc6000000003c */
[----:B------:R-:W-:Y:S01]  /*08f0*/  FADD R54, R23, R54 ;  /* 0x0000003617367221 */ /* 0x000fe20000000000 */
[----:B------:R-:W-:Y:S01]  /*0900*/  FADD R50, R59, R50 ;  /* 0x000000323b327221 */ /* 0x000fe20000000000 */
[-C--:B--2---:R-:W-:Y:S01]  /*0910*/  FMUL R20, R57, R9.reuse ;  /* 0x0000000939147220 */ /* 0x084fe20000400000 */
[----:B------:R-:W-:Y:S01]  /*0920*/  FMUL R22, R49, R9 ;  /* 0x0000000931167220 */ /* 0x000fe20000400000 */
[-C--:B------:R-:W-:Y:S01]  /*0930*/  FMUL R21, R57, R11.reuse ;  /* 0x0000000b39157220 */ /* 0x080fe20000400000 */
[C---:B------:R-:W-:Y:S01]  /*0940*/  FMUL R11, R49.reuse, R11 ;  /* 0x0000000b310b7220 */ /* 0x040fe20000400000 */
[-C--:B------:R-:W-:Y:S01]  /*0950*/  FFMA R20, R49, R8.reuse, R20 ;  /* 0x0000000831147223 */ /* 0x080fe20000000014 */
[----:B------:R-:W-:Y:S01]  /*0960*/  FFMA R9, R57, R8, R22 ;  /* 0x0000000839097223 */ /* 0x000fe20000000016 */
[-C--:B------:R-:W-:Y:S01]  /*0970*/  FFMA R8, R49, R10.reuse, R21 ;  /* 0x0000000a31087223 */ /* 0x080fe20000000015 */
[----:B------:R-:W-:Y:S01]  /*0980*/  FFMA R11, R57, R10, R11 ;  /* 0x0000000a390b7223 */ /* 0x000fe2000000000b */
[----:B------:R-:W-:Y:S01]  /*0990*/  FADD R29, R20, R29 ;  /* 0x0000001d141d7221 */ /* 0x000fe20000000000 */
[----:B------:R-:W-:Y:S01]  /*09a0*/  FADD R30, R9, R30 ;  /* 0x0000001e091e7221 */ /* 0x000fe20000000000 */
[----:B------:R-:W-:Y:S01]  /*09b0*/  FADD R31, R8, R31 ;  /* 0x0000001f081f7221 */ /* 0x000fe20000000000 */
[----:B------:R-:W-:-:S02]  /*09c0*/  FADD R32, R11, R32 ;  /* 0x000000200b207221 */ /* 0x000fc40000000000 */
[----:B------:R-:W2:Y:S01]  /*09d0*/  LDS.128 R8, [UR5+0x80] ;  /* 0x00008005ff087984 */ /* 0x000ea20008000c00 */
[-C--:B0-----:R-:W-:Y:S01]  /*09e0*/  FMUL R20, R57, R17.reuse ;  /* 0x0000001139147220 */ /* 0x081fe20000400000 */
[----:B------:R-:W-:Y:S01]  /*09f0*/  FMUL R22, R49, R17 ;  /* 0x0000001131167220 */ /* 0x000fe20000400000 */
[-C--:B------:R-:W-:Y:S01]  /*0a00*/  FMUL R17, R57, R19.reuse ;  /* 0x0000001339117220 */ /* 0x080fe20000400000 */
[C---:B------:R-:W-:Y:S01]  /*0a10*/  FMUL R21, R49.reuse, R19 ;  /* 0x0000001331157220 */ /* 0x040fe20000400000 */
[-C--:B------:R-:W-:Y:S01]  /*0a20*/  FFMA R19, R49, R16.reuse, R20 ;  /* 0x0000001031137223 */ /* 0x080fe20000000014 */
[----:B------:R-:W-:Y:S01]  /*0a30*/  FFMA R16, R57, R16, R22 ;  /* 0x0000001039107223 */ /* 0x000fe20000000016 */
[----:B------:R-:W-:Y:S01]  /*0a40*/  FFMA R17, R49, R18, R17 ;  /* 0x0000001231117223 */ /* 0x000fe20000000011 */
[-C--:B-1----:R-:W-:Y:S01]  /*0a50*/  FMUL R20, R57, R13.reuse ;  /* 0x0000000d39147220 */ /* 0x082fe20000400000 */
[----:B------:R-:W-:Y:S01]  /*0a60*/  FMUL R22, R49, R13 ;  /* 0x0000000d31167220 */ /* 0x000fe20000400000 */
[----:B------:R-:W-:Y:S01]  /*0a70*/  FADD R44, R19, R44 ;  /* 0x0000002c132c7221 */ /* 0x000fe20000000000 */
[-C--:B------:R-:W-:Y:S01]  /*0a80*/  FMUL R13, R57, R15.reuse ;  /* 0x0000000f390d7220 */ /* 0x080fe20000400000 */
[C---:B------:R-:W-:Y:S01]  /*0a90*/  FMUL R19, R49.reuse, R15 ;  /* 0x0000000f31137220 */ /* 0x040fe20000400000 */
[----:B------:R-:W-:Y:S01]  /*0aa0*/  FFMA R15, R49, R12, R20 ;  /* 0x0000000c310f7223 */ /* 0x000fe20000000014 */
[----:B------:R-:W-:Y:S01]  /*0ab0*/  FFMA R18, R57, R18, R21 ;  /* 0x0000001239127223 */ /* 0x000fe20000000015 */
[-C--:B------:R-:W-:Y:S01]  /*0ac0*/  FFMA R13, R49, R14.reuse, R13 ;  /* 0x0000000e310d7223 */ /* 0x080fe2000000000d */
[C---:B------:R-:W-:Y:S01]  /*0ad0*/  FFMA R14, R57.reuse, R14, R19 ;  /* 0x0000000e390e7223 */ /* 0x040fe20000000013 */
[----:B------:R-:W-:Y:S01]  /*0ae0*/  FFMA R12, R57, R12, R22 ;  /* 0x0000000c390c7223 */ /* 0x000fe20000000016 */
[----:B------:R-:W-:Y:S01]  /*0af0*/  PRMT R19, R7, 0x7773, RZ ;  /* 0x0000777307137816 */ /* 0x000fe200000000ff */
[----:B------:R-:W0:Y:S01]  /*0b00*/  LDS.128 R20, [UR5+0x90] ;  /* 0x00009005ff147984 */ /* 0x000e220008000c00 */
[----:B------:R-:W-:Y:S01]  /*0b10*/  FADD R53, R16, R53 ;  /* 0x0000003510357221 */ /* 0x000fe20000000000 */
[----:B------:R-:W-:Y:S01]  /*0b20*/  FADD R52, R17, R52 ;  /* 0x0000003411347221 */ /* 0x000fe20000000000 */
[C---:B------:R-:W-:Y:S01]  /*0b30*/  LOP3.LUT R49, R19.reuse, 0xf, RZ, 0xc0, !PT ;  /* 0x0000000f13317812 */ /* 0x040fe200078ec0ff */
[----:B------:R-:W-:Y:S01]  /*0b40*/  FADD R51, R18, R51 ;  /* 0x0000003312337221 */ /* 0x000fe20000000000 */
[----:B------:R-:W-:Y:S01]  /*0b50*/  LOP3.LUT R16, R19, 0xf0, RZ, 0xc0, !PT ;  /* 0x000000f013107812 */ /* 0x000fe200078ec0ff */
[----:B------:R-:W-:Y:S01]  /*0b60*/  FADD R47, R12, R47 ;  /* 0x0000002f0c2f7221 */ /* 0x000fe20000000000 */
[----:B------:R-:W-:Y:S01]  /*0b70*/  FADD R45, R14, R45 ;  /* 0x0000002d0e2d7221 */ /* 0x000fe20000000000 */
[----:B------:R-:W-:Y:S01]  /*0b80*/  FADD R46, R13, R46 ;  /* 0x0000002e0d2e7221 */ /* 0x000fe20000000000 */
[----:B------:R-:W1:Y:S01]  /*0b90*/  I2F.U16 R49, R49 ;  /* 0x0000003100317306 */ /* 0x000e620000101000 */
[----:B------:R-:W-:Y:S01]  /*0ba0*/  SHF.R.U32.HI R16, RZ, 0x4, R16 ;  /* 0x00000004ff107819 */ /* 0x000fe20000011610 */
[----:B------:R-:W-:-:S03]  /*0bb0*/  FADD R48, R15, R48 ;  /* 0x000000300f307221 */ /* 0x000fc60000000000 */
[----:B------:R-:W-:-:S04]  /*0bc0*/  LOP3.LUT R16, R16, 0xffff, RZ, 0xc0, !PT ;  /* 0x0000ffff10107812 */ /* 0x000fc800078ec0ff */
[----:B------:R-:W-:Y:S02]  /*0bd0*/  I2FP.F32.U32 R57, R16 ;  /* 0x0000001000397245 */ /* 0x000fe40000201000 */
[----:B------:R-:W3:Y:S03]  /*0be0*/  LDS.128 R16, [UR5+0xa0] ;  /* 0x0000a005ff107984 */ /* 0x000ee60008000c00 */
[-C--:B--2---:R-:W-:Y:S01]  /*0bf0*/  FMUL R14, R57, R9.reuse ;  /* 0x00000009390e7220 */ /* 0x084fe20000400000 */
        /* <DEDUP_REMOVED lines=9> */
[----:B------:R-:W-:Y:S01]  /*0c90*/  FADD R41, R41, R8 ;  /* 0x0000000829297221 */ /* 0x000fe20000000000 */
[----:B------:R-:W1:Y:S01]  /*0ca0*/  LDS.128 R12, [UR5+0xb0] ;  /* 0x0000b005ff0c7984 */ /* 0x000e620008000c00 */
[----:B------:R-:W-:Y:S01]  /*0cb0*/  FADD R40, R40, R9 ;  /* 0x0000000928287221 */ /* 0x000fe20000000000 */
[-C--:B0-----:R-:W-:Y:S01]  /*0cc0*/  FMUL R8, R57, R21.reuse ;  /* 0x0000001539087220 */ /* 0x081fe20000400000 */
[----:B------:R-:W-:Y:S01]  /*0cd0*/  FMUL R58, R49, R21 ;  /* 0x00000015313a7220 */ /* 0x000fe20000400000 */
[----:B------:R-:W-:-:S02]  /*0ce0*/  FMUL R60, R57, R23 ;  /* 0x00000017393c7220 */ /* 0x000fc40000400000 */
[-C--:B------:R-:W-:Y:S01]  /*0cf0*/  FFMA R21, R49, R20.reuse, R8 ;  /* 0x0000001431157223 */ /* 0x080fe20000000008 */
[----:B------:R-:W-:Y:S01]  /*0d00*/  FFMA R58, R57, R20, R58 ;  /* 0x00000014393a7223 */ /* 0x000fe2000000003a */
[----:B------:R-:W0:Y:S01]  /*0d10*/  LDS.128 R8, [UR5+0xc0] ;  /* 0x0000c005ff087984 */ /* 0x000e220008000c00 */
[C---:B------:R-:W-:Y:S01]  /*0d20*/  FMUL R20, R49.reuse, R23 ;  /* 0x0000001731147220 */ /* 0x040fe20000400000 */
[-C--:B------:R-:W-:Y:S01]  /*0d30*/  FFMA R23, R49, R22.reuse, R60 ;  /* 0x0000001631177223 */ /* 0x080fe2000000003c */
[----:B------:R-:W-:Y:S01]  /*0d40*/  FADD R38, R38, R21 ;  /* 0x0000001526267221 */ /* 0x000fe20000000000 */
[----:B------:R-:W-:Y:S01]  /*0d50*/  FADD R39, R39, R58 ;  /* 0x0000003a27277221 */ /* 0x000fe20000000000 */
[----:B------:R-:W-:Y:S01]  /*0d60*/  FFMA R20, R57, R22, R20 ;  /* 0x0000001639147223 */ /* 0x000fe20000000014 */
[----:B------:R-:W-:-:S03]  /*0d70*/  FADD R36, R36, R23 ;  /* 0x0000001724247221 */ /* 0x000fc60000000000 */
[----:B------:R-:W-:Y:S01]  /*0d80*/  FADD R37, R37, R20 ;  /* 0x0000001425257221 */ /* 0x000fe20000000000 */
[-C--:B---3--:R-:W-:Y:S01]  /*0d90*/  FMUL R20, R49, R17.reuse ;  /* 0x0000001131147220 */ /* 0x088fe20000400000 */
        /* <DEDUP_REMOVED lines=9> */
[----:B------:R-:W2:Y:S01]  /*0e30*/  LDS.128 R20, [UR5+0xd0] ;  /* 0x0000d005ff147984 */ /* 0x000ea20008000c00 */
[----:B------:R-:W-:Y:S01]  /*0e40*/  FADD R35, R35, R16 ;  /* 0x0000001023237221 */ /* 0x000fe20000000000 */
[----:B------:R-:W-:Y:S01]  /*0e50*/  FADD R26, R26, R19 ;  /* 0x000000131a1a7221 */ /* 0x000fe20000000000 */
[-C--:B-1----:R-:W-:Y:S01]  /*0e60*/  FMUL R58, R57, R13.reuse ;  /* 0x0000000d393a7220 */ /* 0x082fe20000400000 */
[C---:B------:R-:W-:Y:S01]  /*0e70*/  FMUL R16, R49.reuse, R13 ;  /* 0x0000000d31107220 */ /* 0x040fe20000400000 */
        /* <DEDUP_REMOVED lines=8> */
[----:B------:R-:W1:Y:S01]  /*0f00*/  LDS.128 R12, [UR5+0xe0] ;  /* 0x0000e005ff0c7984 */ /* 0x000e620008000c00 */
[----:B------:R-:W-:Y:S01]  /*0f10*/  FADD R24, R24, R17 ;  /* 0x0000001118187221 */ /* 0x000fe20000000000 */
[-C--:B0-----:R-:W-:Y:S01]  /*0f20*/  FMUL R18, R49, R9.reuse ;  /* 0x0000000931127220 */ /* 0x081fe20000400000 */
[----:B------:R-:W-:Y:S01]  /*0f30*/  FMUL R58, R57, R9 ;  /* 0x00000009393a7220 */ /* 0x000fe20000400000 */
[----:B------:R-:W-:Y:S01]  /*0f40*/  FADD R25, R25, R16 ;  /* 0x0000001019197221 */ /* 0x000fe20000000000 */
[CC--:B------:R-:W-:Y:S01]  /*0f50*/  FMUL R60, R57.reuse, R11.reuse ;  /* 0x0000000b393c7220 */ /* 0x0c0fe20000400000 */
[-C--:B------:R-:W-:Y:S01]  /*0f60*/  FFMA R9, R57, R8.reuse, R18 ;  /* 0x0000000839097223 */ /* 0x080fe20000000012 */
[C---:B------:R-:W-:Y:S01]  /*0f70*/  FFMA R58, R49.reuse, R8, R58 ;  /* 0x00000008313a7223 */ /* 0x040fe2000000003a */
[----:B------:R-:W0:Y:S01]  /*0f80*/  LDS.128 R16, [UR5+0xf0] ;  /* 0x0000f005ff107984 */ /* 0x000e220008000c00 */
[C---:B------:R-:W-:Y:S01]  /*0f90*/  FMUL R8, R49.reuse, R11 ;  /* 0x0000000b31087220 */ /* 0x040fe20000400000 */
[----:B------:R-:W-:-:S03]  /*0fa0*/  FFMA R59, R49, R10, R60 ;  /* 0x0000000a313b7223 */ /* 0x000fc6000000003c */
[----:B------:R-:W-:Y:S01]  /*0fb0*/  FFMA R11, R57, R10, R8 ;  /* 0x0000000a390b7223 */ /* 0x000fe20000000008 */
[----:B------:R-:W-:Y:S01]  /*0fc0*/  FADD R8, R56, R9 ;  /* 0x0000000938087221 */ /* 0x000fe20000000000 */
[----:B------:R-:W-:Y:S01]  /*0fd0*/  FADD R10, R55, R58 ;  /* 0x0000003a370a7221 */ /* 0x000fe20000000000 */
        /* <DEDUP_REMOVED lines=15> */
[-C--:B-1----:R-:W-:Y:S01]  /*10d0*/  FMUL R50, R49, R13.reuse ;  /* 0x0000000d31327220 */ /* 0x082fe20000400000 */
        /* <DEDUP_REMOVED lines=8> */
[C---:B0-----:R-:W-:Y:S01]  /*1160*/  FMUL R12, R49.reuse, R17 ;  /* 0x00000011310c7220 */ /* 0x041fe20000400000 */
[-C--:B------:R-:W-:Y:S01]  /*1170*/  FMUL R13, R49, R19.reuse ;  /* 0x00000013310d7220 */ /* 0x080fe20000400000 */
[C---:B------:R-:W-:Y:S01]  /*1180*/  FMUL R54, R57.reuse, R19 ;  /* 0x0000001339367220 */ /* 0x040fe20000400000 */
[C---:B------:R-:W-:Y:S01]  /*1190*/  FMUL R14, R57.reuse, R17 ;  /* 0x00000011390e7220 */ /* 0x040fe20000400000 */
[C---:B------:R-:W-:Y:S01]  /*11a0*/  FFMA R17, R57.reuse, R16, R12 ;  /* 0x0000001039117223 */ /* 0x040fe2000000000c */
[-C--:B------:R-:W-:Y:S01]  /*11b0*/  FFMA R57, R57, R18.reuse, R13 ;  /* 0x0000001239397223 */ /* 0x080fe2000000000d */
[----:B------:R-:W-:Y:S01]  /*11c0*/  FFMA R54, R49, R18, R54 ;  /* 0x0000001231367223 */ /* 0x000fe20000000036 */
[----:B------:R-:W-:Y:S01]  /*11d0*/  PRMT R18, R7, 0x7770, RZ ;  /* 0x0000777007127816 */ /* 0x000fe200000000ff */
[----:B------:R-:W-:Y:S01]  /*11e0*/  FADD R53, R53, R50 ;  /* 0x0000003235357221 */ /* 0x000fe20000000000 */
[----:B------:R-:W-:Y:S01]  /*11f0*/  FFMA R16, R49, R16, R14 ;  /* 0x0000001031107223 */ /* 0x000fe2000000000e */
[----:B------:R-:W-:Y:S01]  /*1200*/  FADD R48, R48, R17 ;  /* 0x0000001130307221 */ /* 0x000fe20000000000 */
[C---:B------:R-:W-:Y:S01]  /*1210*/  LOP3.LUT R50, R18.reuse, 0xf, RZ, 0xc0, !PT ;  /* 0x0000000f12327812 */ /* 0x040fe200078ec0ff */
[----:B------:R-:W0:Y:S01]  /*1220*/  LDS.128 R12, [UR5+0x110] ;  /* 0x00011005ff0c7984 */ /* 0x000e220008000c00 */
[----:B------:R-:W-:Y:S01]  /*1230*/  LOP3.LUT R18, R18, 0xf0, RZ, 0xc0, !PT ;  /* 0x000000f012127812 */ /* 0x000fe200078ec0ff */
[----:B------:R-:W-:Y:S01]  /*1240*/  FADD R47, R47, R16 ;  /* 0x000000102f2f7221 */ /* 0x000fe20000000000 */
[----:B------:R-:W-:Y:S01]  /*1250*/  FADD R46, R46, R57 ;  /* 0x000000392e2e7221 */ /* 0x000fe20000000000 */
[----:B------:R-:W-:Y:S01]  /*1260*/  FADD R45, R45, R54 ;  /* 0x000000362d2d7221 */ /* 0x000fe20000000000 */
[----:B------:R-:W2:Y:S01]  /*1270*/  I2F.U16 R50, R50 ;  /* 0x0000003200327306 */ /* 0x000ea20000101000 */
[----:B------:R-:W-:Y:S01]  /*1280*/  SHF.R.U32.HI R18, RZ, 0x4, R18 ;  /* 0x00000004ff127819 */ /* 0x000fe20000011612 */
[----:B------:R-:W-:Y:S01]  /*1290*/  FADD R51, R51, R56 ;  /* 0x0000003833337221 */ /* 0x000fe20000000000 */
[----:B------:R-:W-:-:S02]  /*12a0*/  FADD R52, R52, R55 ;  /* 0x0000003734347221 */ /* 0x000fc40000000000 */
[----:B------:R-:W-:Y:S02]  /*12b0*/  LOP3.LUT R49, R18, 0xffff, RZ, 0xc0, !PT ;  /* 0x0000ffff12317812 */ /* 0x000fe400078ec0ff */
[----:B------:R-:W1:Y:S02]  /*12c0*/  LDS.128 R16, [UR5+0x120] ;  /* 0x00012005ff107984 */ /* 0x000e640008000c00 */
[----:B------:R-:W-:Y:S01]  /*12d0*/  I2FP.F32.U32 R49, R49 ;  /* 0x0000003100317245 */ /* 0x000fe20000201000 */
[C---:B--2---:R-:W-:Y:S01]  /*12e0*/  FMUL R54, R50.reuse, R21 ;  /* 0x0000001532367220 */ /* 0x044fe20000400000 */
[----:B------:R-:W-:-:S03]  /*12f0*/  FMUL R57, R50, R23 ;  /* 0x0000001732397220 */ /* 0x000fc60000400000 */
[C---:B------:R-:W-:Y:S01]  /*1300*/  FMUL R21, R49.reuse, R21 ;  /* 0x0000001531157220 */ /* 0x040fe20000400000 */
[C---:B------:R-:W-:Y:S01]  /*1310*/  FMUL R23, R49.reuse, R23 ;  /* 0x0000001731177220 */ /* 0x040fe20000400000 */
[C---:B------:R-:W-:Y:S01]  /*1320*/  FFMA R54, R49.reuse, R20, R54 ;  /* 0x0000001431367223 */ /* 0x040fe20000000036 */
[----:B------:R-:W-:Y:S01]  /*1330*/  FFMA R56, R49, R22, R57 ;  /* 0x0000001631387223 */ /* 0x000fe20000000039 */
[C---:B------:R-:W-:Y:S01]  /*1340*/  FFMA R55, R50.reuse, R20, R21 ;  /* 0x0000001432377223 */ /* 0x040fe20000000015 */
[----:B------:R-:W-:Y:S01]  /*1350*/  FFMA R57, R50, R22, R23 ;  /* 0x0000001632397223 */ /* 0x000fe20000000017 */
[----:B------:R-:W-:Y:S01]  /*1360*/  FADD R43, R43, R54 ;  /* 0x000000362b2b7221 */ /* 0x000fe20000000000 */
[----:B------:R-:W2:Y:S01]  /*1370*/  LDS.128 R20, [UR5+0x130] ;  /* 0x00013005ff147984 */ /* 0x000ea20008000c00 */
[----:B------:R-:W-:Y:S01]  /*1380*/  FADD R41, R41, R56 ;  /* 0x0000003829297221 */ /* 0x000fe20000000000 */
[----:B------:R-:W-:Y:S01]  /*1390*/  FADD R40, R40, R57 ;  /* 0x0000003928287221 */ /* 0x000fe20000000000 */
[----:B------:R-:W-:Y:S01]  /*13a0*/  FADD R42, R42, R55 ;  /* 0x000000372a2a7221 */ /* 0x000fe20000000000 */
[C---:B0-----:R-:W-:Y:S01]  /*13b0*/  FMUL R54, R50.reuse, R13 ;  /* 0x0000000d32367220 */ /* 0x041fe20000400000 */
[C---:B------:R-:W-:Y:S01]  /*13c0*/  FMUL R57, R50.reuse, R15 ;  /* 0x0000000f32397220 */ /* 0x040fe20000400000 */
[C---:B------:R-:W-:Y:S01]  /*13d0*/  FMUL R13, R49.reuse, R13 ;  /* 0x0000000d310d7220 */ /* 0x040fe20000400000 */
[C---:B------:R-:W-:Y:S01]  /*13e0*/  FMUL R15, R49.reuse, R15 ;  /* 0x0000000f310f7220 */ /* 0x040fe20000400000 */
[C---:B------:R-:W-:Y:S01]  /*13f0*/  FFMA R54, R49.reuse, R12, R54 ;  /* 0x0000000c31367223 */ /* 0x040fe20000000036 */
[----:B------:R-:W-:Y:S01]  /*1400*/  FFMA R56, R49, R14, R57 ;  /* 0x0000000e31387223 */ /* 0x000fe20000000039 */
[C---:B------:R-:W-:Y:S01]  /*1410*/  FFMA R55, R50.reuse, R12, R13 ;  /* 0x0000000c32377223 */ /* 0x040fe2000000000d */
[----:B------:R-:W-:Y:S01]  /*1420*/  FFMA R57, R50, R14, R15 ;  /* 0x0000000e32397223 */ /* 0x000fe2000000000f */
[----:B------:R-:W-:Y:S01]  /*1430*/  FADD R39, R39, R54 ;  /* 0x0000003627277221 */ /* 0x000fe20000000000 */
[----:B------:R-:W0:Y:S01]  /*1440*/  LDS.128 R12, [UR5+0x140] ;  /* 0x00014005ff0c7984 */ /* 0x000e220008000c00 */
[----:B------:R-:W-:Y:S01]  /*1450*/  FADD R38, R38, R55 ;  /* 0x0000003726267221 */ /* 0x000fe20000000000 */
[----:B------:R-:W-:Y:S01]  /*1460*/  FADD R37, R37, R56 ;  /* 0x0000003825257221 */ /* 0x000fe20000000000 */
[CC--:B-1----:R-:W-:Y:S01]  /*1470*/  FMUL R54, R50.reuse, R17.reuse ;  /* 0x0000001132367220 */ /* 0x0c2fe20000400000 */
[C---:B------:R-:W-:Y:S01]  /*1480*/  FMUL R17, R49.reuse, R17 ;  /* 0x0000001131117220 */ /* 0x040fe20000400000 */
[CC--:B------:R-:W-:Y:S01]  /*1490*/  FMUL R55, R50.reuse, R19.reuse ;  /* 0x0000001332377220 */ /* 0x0c0fe20000400000 */
[C---:B------:R-:W-:Y:S01]  /*14a0*/  FMUL R19, R49.reuse, R19 ;  /* 0x0000001331137220 */ /* 0x040fe20000400000 */
[CC--:B------:R-:W-:Y:S01]  /*14b0*/  FFMA R54, R49.reuse, R16.reuse, R54 ;  /* 0x0000001031367223 */ /* 0x0c0fe20000000036 */
[C---:B------:R-:W-:Y:S01]  /*14c0*/  FFMA R17, R50.reuse, R16, R17 ;  /* 0x0000001032117223 */ /* 0x040fe20000000011 */
[-C--:B------:R-:W-:Y:S01]  /*14d0*/  FFMA R16, R49, R18.reuse, R55 ;  /* 0x0000001231107223 */ /* 0x080fe20000000037 */
[----:B------:R-:W-:Y:S01]  /*14e0*/  FFMA R55, R50, R18, R19 ;  /* 0x0000001232377223 */ /* 0x000fe20000000013 */
[----:B------:R-:W-:Y:S01]  /*14f0*/  FADD R33, R33, R54 ;  /* 0x0000003621217221 */ /* 0x000fe20000000000 */
[----:B------:R-:W-:Y:S01]  /*1500*/  FADD R34, R34, R17 ;  /* 0x0000001122227221 */ /* 0x000fe20000000000 */
[----:B------:R-:W-:Y:S01]  /*1510*/  FADD R35, R35, R16 ;  /* 0x0000001023237221 */ /* 0x000fe20000000000 */
[----:B------:R-:W-:Y:S01]  /*1520*/  FADD R54, R26, R55 ;  /* 0x000000371a367221 */ /* 0x000fe20000000000 */
[----:B------:R-:W1:Y:S01]  /*1530*/  LDS.128 R16, [UR5+0x150] ;  /* 0x00015005ff107984 */ /* 0x000e620008000c00 */
[----:B------:R-:W-:Y:S01]  /*1540*/  FADD R36, R36, R57 ;  /* 0x0000003924247221 */ /* 0x000fe20000000000 */
[CC--:B--2---:R-:W-:Y:S01]  /*1550*/  FMUL R26, R50.reuse, R21.reuse ;  /* 0x00000015321a7220 */ /* 0x0c4fe20000400000 */
        /* <DEDUP_REMOVED lines=10> */
[----:B------:R-:W2:Y:S01]  /*1600*/  LDS.128 R20, [UR5+0x160] ;  /* 0x00016005ff147984 */ /* 0x000ea20008000c00 */
[----:B------:R-:W-:Y:S01]  /*1610*/  FADD R57, R25, R26 ;  /* 0x0000001a19397221 */ /* 0x000fe20000000000 */
[-C--:B0-----:R-:W-:Y:S01]  /*1620*/  FMUL R24, R50, R13.reuse ;  /* 0x0000000d32187220 */ /* 0x081fe20000400000 */
[----:B------:R-:W-:-:S03]  /*1630*/  FMUL R59, R49, R13 ;  /* 0x0000000d313b7220 */ /* 0x000fc60000400000 */
[CC--:B------:R-:W-:Y:S01]  /*1640*/  FFMA R13, R49.reuse, R12.reuse, R24 ;  /* 0x0000000c310d7223 */ /* 0x0c0fe20000000018 */
[C---:B------:R-:W-:Y:S01]  /*1650*/  FFMA R59, R50.reuse, R12, R59 ;  /* 0x0000000c323b7223 */ /* 0x040fe2000000003b */
[----:B------:R-:W0:Y:S01]  /*1660*/  LDS.128 R24, [UR5+0x170] ;  /* 0x00017005ff187984 */ /* 0x000e220008000c00 */
[-C--:B------:R-:W-:Y:S01]  /*1670*/  FMUL R12, R50, R15.reuse ;  /* 0x0000000f320c7220 */ /* 0x080fe20000400000 */
[C---:B------:R-:W-:Y:S01]  /*1680*/  FMUL R15, R49.reuse, R15 ;  /* 0x0000000f310f7220 */ /* 0x040fe20000400000 */
[----:B------:R-:W-:Y:S01]  /*1690*/  FADD R58, R8, R13 ;  /* 0x0000000d083a7221 */ /* 0x000fe20000000000 */
[----:B------:R-:W-:Y:S01]  /*16a0*/  FADD R59, R10, R59 ;  /* 0x0000003b0a3b7221 */ /* 0x000fe20000000000 */
[-C--:B------:R-:W-:Y:S01]  /*16b0*/  FFMA R12, R49, R14.reuse, R12 ;  /* 0x0000000e310c7223 */ /* 0x080fe2000000000c */
[C---:B------:R-:W-:Y:S01]  /*16c0*/  FFMA R14, R50.reuse, R14, R15 ;  /* 0x0000000e320e7223 */ /* 0x040fe2000000000f */
[----:B-1----:R-:W-:-:S03]  /*16d0*/  FMUL R8, R50, R17 ;  /* 0x0000001132087220 */ /* 0x002fc60000400000 */
[----:B------:R-:W-:Y:S01]  /*16e0*/  FADD R61, R9, R14 ;  /* 0x0000000e093d7221 */ /* 0x000fe20000000000 */
[CC--:B------:R-:W-:Y:S01]  /*16f0*/  FMUL R9, R50.reuse, R19.reuse ;  /* 0x0000001332097220 */ /* 0x0c0fe20000400000 */
[----:B------:R-:W-:Y:S01]  /*1700*/  FADD R60, R11, R12 ;  /* 0x0000000c0b3c7221 */ /* 0x000fe20000000000 */
[C---:B------:R-:W-:Y:S01]  /*1710*/  FFMA R8, R49.reuse, R16, R8 ;  /* 0x0000001031087223 */ /* 0x040fe20000000008 */
[C---:B------:R-:W-:Y:S01]  /*1720*/  FMUL R19, R49.reuse, R19 ;  /* 0x0000001331137220 */ /* 0x040fe20000400000 */
[CC--:B------:R-:W-:Y:S01]  /*1730*/  FFMA R10, R49.reuse, R18.reuse, R9 ;  /* 0x00000012310a7223 */ /* 0x0c0fe20000000009 */
[----:B------:R-:W-:Y:S01]  /*1740*/  FMUL R17, R49, R17 ;  /* 0x0000001131117220 */ /* 0x000fe20000400000 */
[----:B------:R-:W-:Y:S01]  /*1750*/  FADD R29, R29, R8 ;  /* 0x000000081d1d7221 */ /* 0x000fe20000000000 */
[C---:B------:R-:W-:Y:S01]  /*1760*/  FFMA R19, R50.reuse, R18, R19 ;  /* 0x0000001232137223 */ /* 0x040fe20000000013 */
[----:B------:R-:W-:Y:S01]  /*1770*/  FADD R31, R31, R10 ;  /* 0x0000000a1f1f7221 */ /* 0x000fe20000000000 */
[----:B------:R-:W-:Y:S01]  /*1780*/  FFMA R17, R50, R16, R17 ;  /* 0x0000001032117223 */ /* 0x000fe20000000011 */
[----:B------:R-:W1:Y:S01]  /*1790*/  LDS.128 R8, [UR5+0x180] ;  /* 0x00018005ff087984 */ /* 0x000e620008000c00 */
[----:B------:R-:W-:Y:S01]  /*17a0*/  FADD R32, R32, R19 ;  /* 0x0000001320207221 */ /* 0x000fe20000000000 */
[----:B------:R-:W-:Y:S01]  /*17b0*/  PRMT R19, R7, 0x7771, RZ ;  /* 0x0000777107137816 */ /* 0x000fe200000000ff */
[----:B------:R-:W-:Y:S01]  /*17c0*/  FADD R30, R30, R17 ;  /* 0x000000111e1e7221 */ /* 0x000fe20000000000 */
[C---:B--2---:R-:W-:Y:S01]  /*17d0*/  FMUL R12, R50.reuse, R21 ;  /* 0x00000015320c7220 */ /* 0x044fe20000400000 */
[C---:B------:R-:W-:Y:S01]  /*17e0*/  FMUL R15, R50.reuse, R23 ;  /* 0x00000017320f7220 */ /* 0x040fe20000400000 */
[----:B------:R-:W-:Y:S01]  /*17f0*/  LOP3.LUT R7, R19, 0xf, RZ, 0xc0, !PT ;  /* 0x0000000f13077812 */ /* 0x000fe200078ec0ff */
[C---:B------:R-:W-:Y:S01]  /*1800*/  FMUL R21, R49.reuse, R21 ;  /* 0x0000001531157220 */ /* 0x040fe20000400000 */
[C---:B------:R-:W-:Y:S01]  /*1810*/  FFMA R13, R49.reuse, R20, R12 ;  /* 0x00000014310d7223 */ /* 0x040fe2000000000c */
[C---:B------:R-:W-:Y:S01]  /*1820*/  FFMA R15, R49.reuse, R22, R15 ;  /* 0x00000016310f7223 */ /* 0x040fe2000000000f */
[----:B------:R-:W-:Y:S01]  /*1830*/  FMUL R23, R49, R23 ;  /* 0x0000001731177220 */ /* 0x000fe20000400000 */
[----:B------:R-:W-:Y:S01]  /*1840*/  FFMA R20, R50, R20, R21 ;  /* 0x0000001432147223 */ /* 0x000fe20000000015 */
[----:B------:R-:W-:Y:S01]  /*1850*/  FADD R44, R44, R13 ;  /* 0x0000000d2c2c7221 */ /* 0x000fe20000000000 */
[----:B------:R-:W-:Y:S01]  /*1860*/  FADD R52, R52, R15 ;  /* 0x0000000f34347221 */ /* 0x000fe20000000000 */
[----:B------:R-:W1:Y:S01]  /*1870*/  I2F.U16 R7, R7 ;  /* 0x0000000700077306 */ /* 0x000e620000101000 */
[----:B------:R-:W2:Y:S01]  /*1880*/  LDS.128 R12, [UR5+0x190] ;  /* 0x00019005ff0c7984 */ /* 0x000ea20008000c00 */
[C---:B------:R-:W-:Y:S01]  /*1890*/  FFMA R22, R50.reuse, R22, R23 ;  /* 0x0000001632167223 */ /* 0x040fe20000000017 */
[----:B------:R-:W-:Y:S01]  /*18a0*/  FADD R53, R53, R20 ;  /* 0x0000001435357221 */ /* 0x000fe20000000000 */
[C---:B0-----:R-:W-:Y:S01]  /*18b0*/  FMUL R16, R50.reuse, R25 ;  /* 0x0000001932107220 */ /* 0x041fe20000400000 */
[----:B------:R-:W-:Y:S01]  /*18c0*/  FMUL R18, R50, R27 ;  /* 0x0000001b32127220 */ /* 0x000fe20000400000 */
[C---:B------:R-:W-:Y:S01]  /*18d0*/  FMUL R25, R49.reuse, R25 ;  /* 0x0000001931197220 */ /* 0x040fe20000400000 */
[C---:B------:R-:W-:Y:S01]  /*18e0*/  FMUL R27, R49.reuse, R27 ;  /* 0x0000001b311b7220 */ /* 0x040fe20000400000 */
[----:B------:R-:W-:Y:S01]  /*18f0*/  FFMA R17, R49, R24, R16 ;  /* 0x0000001831117223 */ /* 0x000fe20000000010 */
[----:B------:R-:W-:Y:S01]  /*1900*/  LOP3.LUT R16, R19, 0xf0, RZ, 0xc0, !PT ;  /* 0x000000f013107812 */ /* 0x000fe200078ec0ff */
[----:B------:R-:W-:Y:S01]  /*1910*/  FFMA R21, R49, R26, R18 ;  /* 0x0000001a31157223 */ /* 0x000fe20000000012 */
[----:B------:R-:W-:Y:S01]  /*1920*/  FADD R51, R51, R22 ;  /* 0x0000001633337221 */ /* 0x000fe20000000000 */
[----:B------:R-:W-:Y:S01]  /*1930*/  FADD R48, R48, R17 ;  /* 0x0000001130307221 */ /* 0x000fe20000000000 */
[----:B------:R-:W-:Y:S01]  /*1940*/  SHF.R.U32.HI R16, RZ, 0x4, R16 ;  /* 0x00000004ff107819 */ /* 0x000fe20000011610 */
[----:B------:R-:W-:Y:S01]  /*1950*/  FADD R46, R46, R21 ;  /* 0x000000152e2e7221 */ /* 0x000fe20000000000 */
[C---:B------:R-:W-:Y:S01]  /*1960*/  FFMA R24, R50.reuse, R24, R25 ;  /* 0x0000001832187223 */ /* 0x040fe20000000019 */
[----:B------:R-:W-:Y:S01]  /*1970*/  FFMA R26, R50, R26, R27 ;  /* 0x0000001a321a7223 */ /* 0x000fe2000000001b */
[----:B------:R-:W-:-:S02]  /*1980*/  LOP3.LUT R49, R16, 0xffff, RZ, 0xc0, !PT ;  /* 0x0000ffff10317812 */ /* 0x000fc400078ec0ff */
[----:B------:R-:W0:Y:S01]  /*1990*/  LDS.128 R16, [UR5+0x1a0] ;  /* 0x0001a005ff107984 */ /* 0x000e220008000c00 */
[----:B------:R-:W-:Y:S01]  /*19a0*/  FADD R47, R47, R24 ;  /* 0x000000182f2f7221 */ /* 0x000fe20000000000 */
[----:B------:R-:W-:Y:S01]  /*19b0*/  I2FP.F32.U32 R49, R49 ;  /* 0x0000003100317245 */ /* 0x000fe20000201000 */
[----:B------:R-:W-:Y:S01]  /*19c0*/  FADD R45, R45, R26 ;  /* 0x0000001a2d2d7221 */ /* 0x000fe20000000000 */
[----:B-1----:R-:W-:-:S03]  /*19d0*/  FMUL R20, R7, R9 ;  /* 0x0000000907147220 */ /* 0x002fc60000400000 */
        /* <DEDUP_REMOVED lines=8> */
[----:B------:R-:W1:Y:S01]  /*1a60*/  LDS.128 R8, [UR5+0x1b0] ;  /* 0x0001b005ff087984 */ /* 0x000e620008000c00 */
[----:B------:R-:W-:Y:S01]  /*1a70*/  FADD R42, R42, R21 ;  /* 0x000000152a2a7221 */ /* 0x000fe20000000000 */
[----:B------:R-:W-:Y:S01]  /*1a80*/  FADD R41, R41, R22 ;  /* 0x0000001629297221 */ /* 0x000fe20000000000 */
[----:B------:R-:W-:Y:S01]  /*1a90*/  FADD R40, R40, R23 ;  /* 0x0000001728287221 */ /* 0x000fe20000000000 */
[-C--:B--2---:R-:W-:Y:S01]  /*1aa0*/  FMUL R20, R49, R13.reuse ;  /* 0x0000000d31147220 */ /* 0x084fe20000400000 */
[----:B------:R-:W-:Y:S01]  /*1ab0*/  FMUL R24, R7, R13 ;  /* 0x0000000d07187220 */ /* 0x000fe20000400000 */
[----:B------:R-:W-:-:S02]  /*1ac0*/  FMUL R26, R49, R15 ;  /* 0x0000000f311a7220 */ /* 0x000fc40000400000 */
[-C--:B------:R-:W-:Y:S01]  /*1ad0*/  FFMA R13, R7, R12.reuse, R20 ;  /* 0x0000000c070d7223 */ /* 0x080fe20000000014 */
[----:B------:R-:W-:Y:S01]  /*1ae0*/  FFMA R24, R49, R12, R24 ;  /* 0x0000000c31187223 */ /* 0x000fe20000000018 */
[----:B------:R-:W2:Y:S01]  /*1af0*/  LDS.128 R20, [UR5+0x1c0] ;  /* 0x0001c005ff147984 */ /* 0x000ea20008000c00 */
[C---:B------:R-:W-:Y:S01]  /*1b00*/  FMUL R12, R7.reuse, R15 ;  /* 0x0000000f070c7220 */ /* 0x040fe20000400000 */
[-C--:B------:R-:W-:Y:S01]  /*1b10*/  FFMA R15, R7, R14.reuse, R26 ;  /* 0x0000000e070f7223 */ /* 0x080fe2000000001a */
[----:B------:R-:W-:Y:S01]  /*1b20*/  FADD R38, R38, R13 ;  /* 0x0000000d26267221 */ /* 0x000fe20000000000 */
[----:B------:R-:W-:Y:S01]  /*1b30*/  FADD R39, R39, R24 ;  /* 0x0000001827277221 */ /* 0x000fe20000000000 */
[----:B------:R-:W-:Y:S01]  /*1b40*/  FFMA R12, R49, R14, R12 ;  /* 0x0000000e310c7223 */ /* 0x000fe2000000000c */
[----:B------:R-:W-:-:S03]  /*1b50*/  FADD R36, R36, R15 ;  /* 0x0000000f24247221 */ /* 0x000fc60000000000 */
[----:B------:R-:W-:Y:S01]  /*1b60*/  FADD R37, R37, R12 ;  /* 0x0000000c25257221 */ /* 0x000fe20000000000 */
[-C--:B0-----:R-:W-:Y:S01]  /*1b70*/  FMUL R12, R7, R17.reuse ;  /* 0x00000011070c7220 */ /* 0x081fe20000400000 */
        /* <DEDUP_REMOVED lines=10> */
[----:B------:R-:W0:Y:S01]  /*1c20*/  LDS.128 R12, [UR5+0x1d0] ;  /* 0x0001d005ff0c7984 */ /* 0x000e220008000c00 */
[----:B------:R-:W-:Y:S01]  /*1c30*/  FADD R26, R54, R19 ;  /* 0x00000013361a7221 */ /* 0x000fe20000000000 */
[-C--:B-1----:R-:W-:Y:S01]  /*1c40*/  FMUL R16, R7, R9.reuse ;  /* 0x0000000907107220 */ /* 0x082fe20000400000 */
        /* <DEDUP_REMOVED lines=11> */
[-C--:B--2---:R-:W-:Y:S01]  /*1d00*/  FMUL R16, R7, R21.reuse ;  /* 0x0000001507107220 */ /* 0x084fe20000400000 */
[----:B------:R-:W-:Y:S01]  /*1d10*/  FMUL R50, R49, R21 ;  /* 0x0000001531327220 */ /* 0x000fe20000400000 */
[----:B------:R-:W-:Y:S01]  /*1d20*/  FADD R25, R57, R18 ;  /* 0x0000001239197221 */ /* 0x000fe20000000000 */
[CC--:B------:R-:W-:Y:S01]  /*1d30*/  FMUL R54, R49.reuse, R23.reuse ;  /* 0x0000001731367220 */ /* 0x0c0fe20000400000 */
[-C--:B------:R-:W-:Y:S01]  /*1d40*/  FFMA R21, R49, R20.reuse, R16 ;  /* 0x0000001431157223 */ /* 0x080fe20000000010 */
[C---:B------:R-:W-:Y:S01]  /*1d50*/  FFMA R50, R7.reuse, R20, R50 ;  /* 0x0000001407327223 */ /* 0x040fe20000000032 */
[----:B------:R-:W2:Y:S01]  /*1d60*/  LDS.128 R16, [UR5+0x1f0] ;  /* 0x0001f005ff107984 */ /* 0x000ea20008000c00 */
[----:B------:R-:W-:Y:S01]  /*1d70*/  FMUL R20, R7, R23 ;  /* 0x0000001707147220 */ /* 0x000fe20000400000 */
[----:B------:R-:W-:Y:S01]  /*1d80*/  FADD R56, R58, R21 ;  /* 0x000000153a387221 */ /* 0x000fe20000000000 */
[----:B------:R-:W-:-:S02]  /*1d90*/  FADD R55, R59, R50 ;  /* 0x000000323b377221 */ /* 0x000fc40000000000 */
[-C--:B------:R-:W-:Y:S01]  /*1da0*/  FFMA R23, R49, R22.reuse, R20 ;  /* 0x0000001631177223 */ /* 0x080fe20000000014 */
[----:B------:R-:W-:-:S03]  /*1db0*/  FFMA R22, R7, R22, R54 ;  /* 0x0000001607167223 */ /* 0x000fc60000000036 */
[----:B------:R-:W-:Y:S01]  /*1dc0*/  FADD R54, R60, R23 ;  /* 0x000000173c367221 */ /* 0x000fe20000000000 */
[----:B------:R-:W-:Y:S01]  /*1dd0*/  FADD R50, R61, R22 ;  /* 0x000000163d327221 */ /* 0x000fe20000000000 */
[-C--:B0-----:R-:W-:Y:S01]  /*1de0*/  FMUL R22, R49, R13.reuse ;  /* 0x0000000d31167220 */ /* 0x081fe20000400000 */
        /* <DEDUP_REMOVED lines=21> */
[C---:B--2---:R-:W-:Y:S01]  /*1f40*/  FMUL R11, R7.reuse, R19 ;  /* 0x00000013070b7220 */ /* 0x044fe20000400000 */
[-C--:B------:R-:W-:Y:S01]  /*1f50*/  FMUL R8, R7, R17.reuse ;  /* 0x0000001107087220 */ /* 0x080fe20000400000 */
[C---:B------:R-:W-:Y:S01]  /*1f60*/  FMUL R10, R49.reuse, R17 ;  /* 0x00000011310a7220 */ /* 0x040fe20000400000 */
[C---:B------:R-:W-:Y:S01]  /*1f70*/  FMUL R19, R49.reuse, R19 ;  /* 0x0000001331137220 */ /* 0x040fe20000400000 */
[----:B------:R-:W-:Y:S01]  /*1f80*/  FADD R44, R44, R9 ;  /* 0x000000092c2c7221 */ /* 0x000fe20000000000 */
[C---:B------:R-:W-:Y:S01]  /*1f90*/  FFMA R11, R49.reuse, R18, R11 ;  /* 0x00000012310b7223 */ /* 0x040fe2000000000b */
[-C--:B------:R-:W-:Y:S01]  /*1fa0*/  FFMA R9, R49, R16.reuse, R8 ;  /* 0x0000001031097223 */ /* 0x080fe20000000008 */
[C---:B------:R-:W-:Y:S01]  /*1fb0*/  FFMA R10, R7.reuse, R16, R10 ;  /* 0x00000010070a7223 */ /* 0x040fe2000000000a */
[----:B------:R-:W-:Y:S01]  /*1fc0*/  FFMA R18, R7, R18, R19 ;  /* 0x0000001207127223 */ /* 0x000fe20000000013 */
[----:B------:R-:W-:Y:S01]  /*1fd0*/  FADD R53, R53, R14 ;  /* 0x0000000e35357221 */ /* 0x000fe20000000000 */
[----:B------:R-:W-:Y:S01]  /*1fe0*/  FADD R48, R48, R9 ;  /* 0x0000000930307221 */ /* 0x000fe20000000000 */
[----:B------:R-:W-:Y:S01]  /*1ff0*/  FADD R47, R47, R10 ;  /* 0x0000000a2f2f7221 */ /* 0x000fe20000000000 */
[----:B------:R-:W-:Y:S01]  /*2000*/  FADD R46, R46, R11 ;  /* 0x0000000b2e2e7221 */ /* 0x000fe20000000000 */
[----:B------:R-:W-:Y:S01]  /*2010*/  FADD R45, R45, R18 ;  /* 0x000000122d2d7221 */ /* 0x000fe20000000000 */
[----:B------:R-:W-:Y:S06]  /*2020*/  @P0 BRA `(.L_x_2) ;  /* 0xffffffe000840947 */ /* 0x000fec000383ffff */
[----:B------:R-:W-:Y:S01]  /*2030*/  FMUL R42, R42, R42 ;  /* 0x0000002a2a2a7220 */ /* 0x000fe20000400000 */
[----:B------:R-:W0:Y:S01]  /*2040*/  LDCU UR5, c[0x0][0x398] ;  /* 0x00007300ff0577ac */ /* 0x000e220008000800 */
[----:B------:R-:W-:Y:S02]  /*2050*/  BSSY.RECONVERGENT B0, `(.L_x_3) ;  /* 0x000000e000007945 */ /* 0x000fe40003800200 */
[----:B------:R-:W-:-:S04]  /*2060*/  FFMA R6, R43, R43, R42 ;  /* 0x0000002b2b067223 */ /* 0x000fc8000000002a */
[----:B------:R1:W2:Y:S01]  /*2070*/  MUFU.RSQ R7, R6 ;  /* 0x0000000600077308 */ /* 0x0002a20000001400 */
[----:B------:R-:W-:-:S04]  /*2080*/  IADD3 R8, PT, PT, R6, -0xd000000, RZ ;  /* 0xf300000006087810 */ /* 0x000fc80007ffe0ff */
[----:B------:R-:W-:Y:S01]  /*2090*/  ISETP.GT.U32.AND P0, PT, R8, 0x727fffff, PT ;  /* 0x727fffff0800780c */ /* 0x000fe20003f04070 */
[----:B0-----:R-:W-:-:S12]  /*20a0*/  IMAD R14, R3, UR5, R4 ;  /* 0x00000005030e7c24 */ /* 0x001fd8000f8e0204 */
[----:B-12---:R-:W-:Y:S05]  /*20b0*/  @!P0 BRA `(.L_x_4) ;  /* 0x00000000000c8947 */ /* 0x006fea0003800000 */
[----:B------:R-:W-:-:S07]  /*20c0*/  MOV R8, 0x20e0 ;  /* 0x000020e000087802 */ /* 0x000fce0000000f00 */
[----:B------:R-:W-:Y:S05]  /*20d0*/  CALL.REL.NOINC `($__internal_0_$__cuda_sm20_sqrt_rn_f32_slowpath) ;  /* 0x00000014002c7944 */ /* 0x000fea0003c00000 */
[----:B------:R-:W-:Y:S05]  /*20e0*/  BRA `(.L_x_5) ;  /* 0x0000000000107947 */ /* 0x000fea0003800000 */
.L_x_4:
[----:B------:R-:W-:Y:S01]  /*20f0*/  FMUL.FTZ R11, R6, R7 ;  /* 0x00000007060b7220 */ /* 0x000fe20000410000 */
[----:B------:R-:W-:-:S03]  /*2100*/  FMUL.FTZ R7, R7, 0.5 ;  /* 0x3f00000007077820 */ /* 0x000fc60000410000 */
[----:B------:R-:W-:-:S04]  /*2110*/  FFMA R6, -R11, R11, R6 ;  /* 0x0000000b0b067223 */ /* 0x000fc80000000106 */
[----:B------:R-:W-:-:S07]  /*2120*/  FFMA R11, R6, R7, R11 ;  /* 0x00000007060b7223 */ /* 0x000fce000000000b */
.L_x_5:
[----:B------:R-:W-:Y:S05]  /*2130*/  BSYNC.RECONVERGENT B0 ;  /* 0x0000000000007941 */ /* 0x000fea0003800200 */
.L_x_3:
[----:B------:R-:W0:Y:S01]  /*2140*/  S2R R9, SR_CTAID.Z ;  /* 0x0000000000097919 */ /* 0x000e220000002700 */
[----:B------:R-:W1:Y:S01]  /*2150*/  LDC.64 R6, c[0x0][0x388] ;  /* 0x0000e200ff067b82 */ /* 0x000e620000000a00 */
[----:B------:R-:W-:Y:S01]  /*2160*/  FMUL R40, R40, R40 ;  /* 0x0000002828287220 */ /* 0x000fe20000400000 */
[----:B------:R-:W-:Y:S03]  /*2170*/  BSSY.RECONVERGENT B0, `(.L_x_6) ;  /* 0x0000012000007945 */ /* 0x000fe60003800200 */
[----:B------:R-:W-:-:S04]  /*2180*/  FFMA R40, R41, R41, R40 ;  /* 0x0000002929287223 */ /* 0x000fc80000000028 */
[----:B------:R2:W3:Y:S01]  /*2190*/  MUFU.RSQ R13, R40 ;  /* 0x00000028000d7308 */ /* 0x0004e20000001400 */
[----:B------:R-:W-:-:S04]  /*21a0*/  IADD3 R8, PT, PT, R40, -0xd000000, RZ ;  /* 0xf300000028087810 */ /* 0x000fc80007ffe0ff */
[----:B------:R-:W-:Y:S01]  /*21b0*/  ISETP.GT.U32.AND P0, PT, R8, 0x727fffff, PT ;  /* 0x727fffff0800780c */ /* 0x000fe20003f04070 */
[----:B0-----:R-:W-:-:S05]  /*21c0*/  IMAD R9, R9, UR4, RZ ;  /* 0x0000000409097c24 */ /* 0x001fca000f8e02ff */
[----:B------:R-:W-:-:S05]  /*21d0*/  LEA R9, R9, R14, 0x4 ;  /* 0x0000000e09097211 */ /* 0x000fca00078e20ff */
[----:B-1----:R-:W-:-:S05]  /*21e0*/  IMAD.WIDE.U32 R6, R9, 0x4, R6 ;  /* 0x0000000409067825 */ /* 0x002fca00078e0006 */
[----:B------:R2:W-:Y:S01]  /*21f0*/  STG.E desc[UR8][R6.64], R11 ;  /* 0x0000000b06007986 */ /* 0x0005e2000c101908 */
[----:B---3--:R-:W-:Y:S05]  /*2200*/  @!P0 BRA `(.L_x_7) ;  /* 0x0000000000108947 */ /* 0x008fea0003800000 */
[----:B--2---:R-:W-:Y:S02]  /*2210*/  MOV R6, R40 ;  /* 0x0000002800067202 */ /* 0x004fe40000000f00 */
[----:B------:R-:W-:-:S07]  /*2220*/  MOV R8, 0x2240 ;  /* 0x0000224000087802 */ /* 0x000fce0000000f00 */
[----:B------:R-:W-:Y:S05]  /*2230*/  CALL.REL.NOINC `($__internal_0_$__cuda_sm20_sqrt_rn_f32_slowpath) ;  /* 0x0000001000d47944 */ /* 0x000fea0003c00000 */
[----:B------:R-:W-:Y:S05]  /*2240*/  BRA `(.L_x_8) ;  /* 0x0000000000107947 */ /* 0x000fea0003800000 */
.L_x_7:
[----:B--2---:R-:W-:Y:S01]  /*2250*/  FMUL.FTZ R11, R40, R13 ;  /* 0x0000000d280b7220 */ /* 0x004fe20000410000 */
[----:B------:R-:W-:-:S03]  /*2260*/  FMUL.FTZ R7, R13, 0.5 ;  /* 0x3f0000000d077820 */ /* 0x000fc60000410000 */
[----:B------:R-:W-:-:S04]  /*2270*/  FFMA R6, -R11, R11, R40 ;  /* 0x0000000b0b067223 */ /* 0x000fc80000000128 */
[----:B------:R-:W-:-:S07]  /*2280*/  FFMA R11, R6, R7, R11 ;  /* 0x00000007060b7223 */ /* 0x000fce000000000b */
.L_x_8:
[----:B------:R-:W-:Y:S05]  /*2290*/  BSYNC.RECONVERGENT B0 ;  /* 0x0000000000007941 */ /* 0x000fea0003800200 */
.L_x_6:
[----:B------:R-:W0:Y:S01]  /*22a0*/  LDC.64 R6, c[0x0][0x388] ;  /* 0x0000e200ff067b82 */ /* 0x000e220000000a00 */
[----:B------:R-:W-:Y:S01]  /*22b0*/  IADD3 R9, PT, PT, R9, UR4, RZ ;  /* 0x0000000409097c10 */ /* 0x000fe2000fffe0ff */
[----:B------:R-:W-:Y:S01]  /*22c0*/  FMUL R38, R38, R38 ;  /* 0x0000002626267220 */ /* 0x000fe20000400000 */
[----:B------:R-:W-:Y:S03]  /*22d0*/  BSSY.RECONVERGENT B0, `(.L_x_9) ;  /* 0x0000010000007945 */ /* 0x000fe60003800200 */
[----:B------:R-:W-:-:S04]  /*22e0*/  FFMA R38, R39, R39, R38 ;  /* 0x0000002727267223 */ /* 0x000fc80000000026 */
[----:B------:R1:W2:Y:S01]  /*22f0*/  MUFU.RSQ R13, R38 ;  /* 0x00000026000d7308 */ /* 0x0002a20000001400 */
[----:B------:R-:W-:-:S04]  /*2300*/  IADD3 R8, PT, PT, R38, -0xd000000, RZ ;  /* 0xf300000026087810 */ /* 0x000fc80007ffe0ff */
[----:B------:R-:W-:Y:S01]  /*2310*/  ISETP.GT.U32.AND P0, PT, R8, 0x727fffff, PT ;  /* 0x727fffff0800780c */ /* 0x000fe20003f04070 */
[----:B0-----:R-:W-:-:S05]  /*2320*/  IMAD.WIDE.U32 R6, R9, 0x4, R6 ;  /* 0x0000000409067825 */ /* 0x001fca00078e0006 */
[----:B------:R1:W-:Y:S07]  /*2330*/  STG.E desc[UR8][R6.64], R11 ;  /* 0x0000000b06007986 */ /* 0x0003ee000c101908 */
[----:B--2---:R-:W-:Y:S05]  /*2340*/  @!P0 BRA `(.L_x_10) ;  /* 0x0000000000108947 */ /* 0x004fea0003800000 */
[----:B-1----:R-:W-:Y:S02]  /*2350*/  MOV R6, R38 ;  /* 0x0000002600067202 */ /* 0x002fe40000000f00 */
[----:B------:R-:W-:-:S07]  /*2360*/  MOV R8, 0x2380 ;  /* 0x0000238000087802 */ /* 0x000fce0000000f00 */
[----:B------:R-:W-:Y:S05]  /*2370*/  CALL.REL.NOINC `($__internal_0_$__cuda_sm20_sqrt_rn_f32_slowpath) ;  /* 0x0000001000847944 */ /* 0x000fea0003c00000 */
[----:B------:R-:W-:Y:S05]  /*2380*/  BRA `(.L_x_11) ;  /* 0x0000000000107947 */ /* 0x000fea0003800000 */
.L_x_10:
[----:B-1----:R-:W-:Y:S01]  /*2390*/  FMUL.FTZ R11, R38, R13 ;  /* 0x0000000d260b7220 */ /* 0x002fe20000410000 */
[----:B------:R-:W-:-:S03]  /*23a0*/  FMUL.FTZ R7, R13, 0.5 ;  /* 0x3f0000000d077820 */ /* 0x000fc60000410000 */
[----:B------:R-:W-:-:S04]  /*23b0*/  FFMA R6, -R11, R11, R38 ;  /* 0x0000000b0b067223 */ /* 0x000fc80000000126 */
[----:B------:R-:W-:-:S07]  /*23c0*/  FFMA R11, R6, R7, R11 ;  /* 0x00000007060b7223 */ /* 0x000fce000000000b */
.L_x_11:
[----:B------:R-:W-:Y:S05]  /*23d0*/  BSYNC.RECONVERGENT B0 ;  /* 0x0000000000007941 */ /* 0x000fea0003800200 */
.L_x_9:
        /* <DEDUP_REMOVED lines=15> */
.L_x_13:
[----:B-1----:R-:W-:Y:S01]  /*24d0*/  FMUL.FTZ R11, R36, R13 ;  /* 0x0000000d240b7220 */ /* 0x002fe20000410000 */
[----:B------:R-:W-:-:S03]  /*24e0*/  FMUL.FTZ R7, R13, 0.5 ;  /* 0x3f0000000d077820 */ /* 0x000fc60000410000 */
[----:B------:R-:W-:-:S04]  /*24f0*/  FFMA R6, -R11, R11, R36 ;  /* 0x0000000b0b067223 */ /* 0x000fc80000000124 */
[----:B------:R-:W-:-:S07]  /*2500*/  FFMA R11, R6, R7, R11 ;  /* 0x00000007060b7223 */ /* 0x000fce000000000b */
.L_x_14:
[----:B------:R-:W-:Y:S05]  /*2510*/  BSYNC.RECONVERGENT B0 ;  /* 0x0000000000007941 */ /* 0x000fea0003800200 */
.L_x_12:
        /* <DEDUP_REMOVED lines=14> */
[----:B------:R-:W-:Y:S01]  /*2600*/  MOV R9, R11 ;  /* 0x0000000b00097202 */ /* 0x000fe20000000f00 */
[----:B------:R-:W-:Y:S06]  /*2610*/  BRA `(.L_x_17) ;  /* 0x0000000000107947 */ /* 0x000fec0003800000 */
.L_x_16:
[----:B------:R-:W-:Y:S01]  /*2620*/  FMUL.FTZ R9, R34, R13 ;  /* 0x0000000d22097220 */ /* 0x000fe20000410000 */
[----:B-1----:R-:W-:-:S03]  /*2630*/  FMUL.FTZ R7, R13, 0.5 ;  /* 0x3f0000000d077820 */ /* 0x002fc60000410000 */
[----:B------:R-:W-:-:S04]  /*2640*/  FFMA R6, -R9, R9, R34 ;  /* 0x0000000909067223 */ /* 0x000fc80000000122 */
[----:B------:R-:W-:-:S07]  /*2650*/  FFMA R9, R6, R7, R9 ;  /* 0x0000000706097223 */ /* 0x000fce0000000009 */
.L_x_17:
[----:B------:R-:W-:Y:S05]  /*2660*/  BSYNC.RECONVERGENT B0 ;  /* 0x0000000000007941 */ /* 0x000fea0003800200 */
.L_x_15:
        /* <DEDUP_REMOVED lines=16> */
.L_x_19:
[----:B-1----:R-:W-:Y:S01]  /*2770*/  FMUL.FTZ R9, R26, R11 ;  /* 0x0000000b1a097220 */ /* 0x002fe20000410000 */
[----:B------:R-:W-:-:S03]  /*2780*/  FMUL.FTZ R7, R11, 0.5 ;  /* 0x3f0000000b077820 */ /* 0x000fc60000410000 */
[----:B------:R-:W-:-:S04]  /*2790*/  FFMA R6, -R9, R9, R26 ;  /* 0x0000000909067223 */ /* 0x000fc8000000011a */
[----:B------:R-:W-:-:S07]  /*27a0*/  FFMA R9, R6, R7, R9 ;  /* 0x0000000706097223 */ /* 0x000fce0000000009 */
.L_x_20:
[----:B------:R-:W-:Y:S05]  /*27b0*/  BSYNC.RECONVERGENT B0 ;  /* 0x0000000000007941 */ /* 0x000fea0003800200 */
.L_x_18:
        /* <DEDUP_REMOVED lines=16> */
.L_x_22:
[----:B-1----:R-:W-:Y:S01]  /*28c0*/  FMUL.FTZ R9, R28, R11 ;  /* 0x0000000b1c097220 */ /* 0x002fe20000410000 */
[----:B------:R-:W-:-:S03]  /*28d0*/  FMUL.FTZ R7, R11, 0.5 ;  /* 0x3f0000000b077820 */ /* 0x000fc60000410000 */
[----:B------:R-:W-:-:S04]  /*28e0*/  FFMA R6, -R9, R9, R28 ;  /* 0x0000000909067223 */ /* 0x000fc8000000011c */
[----:B------:R-:W-:-:S07]  /*28f0*/  FFMA R9, R6, R7, R9 ;  /* 0x0000000706097223 */ /* 0x000fce0000000009 */
.L_x_23:
[----:B------:R-:W-:Y:S05]  /*2900*/  BSYNC.RECONVERGENT B0 ;  /* 0x0000000000007941 */ /* 0x000fea0003800200 */
.L_x_21:
        /* <DEDUP_REMOVED lines=16> */
.L_x_25:
[----:B-1----:R-:W-:Y:S01]  /*2a10*/  FMUL.FTZ R9, R24, R11 ;  /* 0x0000000b18097220 */ /* 0x002fe20000410000 */
[----:B------:R-:W-:-:S03]  /*2a20*/  FMUL.FTZ R7, R11, 0.5 ;  /* 0x3f0000000b077820 */ /* 0x000fc60000410000 */
[----:B------:R-:W-:-:S04]  /*2a30*/  FFMA R6, -R9, R9, R24 ;  /* 0x0000000909067223 */ /* 0x000fc80000000118 */
[----:B------:R-:W-:-:S07]  /*2a40*/  FFMA R9, R6, R7, R9 ;  /* 0x0000000706097223 */ /* 0x000fce0000000009 */
.L_x_26:
[----:B------:R-:W-:Y:S05]  /*2a50*/  BSYNC.RECONVERGENT B0 ;  /* 0x0000000000007941 */ /* 0x000fea0003800200 */
.L_x_24:
        /* <DEDUP_REMOVED lines=16> */
.L_x_28:
[----:B-1----:R-:W-:Y:S01]  /*2b60*/  FMUL.FTZ R9, R56, R11 ;  /* 0x0000000b38097220 */ /* 0x002fe20000410000 */
[----:B------:R-:W-:-:S03]  /*2b70*/  FMUL.FTZ R7, R11, 0.5 ;  /* 0x3f0000000b077820 */ /* 0x000fc60000410000 */
[----:B------:R-:W-:-:S04]  /*2b80*/  FFMA R6, -R9, R9, R56 ;  /* 0x0000000909067223 */ /* 0x000fc80000000138 */
[----:B------:R-:W-:-:S07]  /*2b90*/  FFMA R9, R6, R7, R9 ;  /* 0x0000000706097223 */ /* 0x000fce0000000009 */
.L_x_29:
[----:B------:R-:W-:Y:S05]  /*2ba0*/  BSYNC.RECONVERGENT B0 ;  /* 0x0000000000007941 */ /* 0x000fea0003800200 */
.L_x_27:
        /* <DEDUP_REMOVED lines=16> */
.L_x_31:
[----:B-1----:R-:W-:Y:S01]  /*2cb0*/  FMUL.FTZ R9, R54, R11 ;  /* 0x0000000b36097220 */ /* 0x002fe20000410000 */
[----:B------:R-:W-:-:S03]  /*2cc0*/  FMUL.FTZ R7, R11, 0.5 ;  /* 0x3f0000000b077820 */ /* 0x000fc60000410000 */
[----:B------:R-:W-:-:S04]  /*2cd0*/  FFMA R6, -R9, R9, R54 ;  /* 0x0000000909067223 */ /* 0x000fc80000000136 */
[----:B------:R-:W-:-:S07]  /*2ce0*/  FFMA R9, R6, R7, R9 ;  /* 0x0000000706097223 */ /* 0x000fce0000000009 */
.L_x_32:
[----:B------:R-:W-:Y:S05]  /*2cf0*/  BSYNC.RECONVERGENT B0 ;  /* 0x0000000000007941 */ /* 0x000fea0003800200 */
.L_x_30:
        /* <DEDUP_REMOVED lines=16> */
.L_x_34:
[----:B-1----:R-:W-:Y:S01]  /*2e00*/  FMUL.FTZ R9, R30, R11 ;  /* 0x0000000b1e097220 */ /* 0x002fe20000410000 */
[----:B------:R-:W-:-:S03]  /*2e10*/  FMUL.FTZ R7, R11, 0.5 ;  /* 0x3f0000000b077820 */ /* 0x000fc60000410000 */
[----:B------:R-:W-:-:S04]  /*2e20*/  FFMA R6, -R9, R9, R30 ;  /* 0x0000000909067223 */ /* 0x000fc8000000011e */
[----:B------:R-:W-:-:S07]  /*2e30*/  FFMA R9, R6, R7, R9 ;  /* 0x0000000706097223 */ /* 0x000fce0000000009 */
.L_x_35:
[----:B------:R-:W-:Y:S05]  /*2e40*/  BSYNC.RECONVERGENT B0 ;  /* 0x0000000000007941 */ /* 0x000fea0003800200 */
.L_x_33:
        /* <DEDUP_REMOVED lines=16> */
.L_x_37:
[----:B-1----:R-:W-:Y:S01]  /*2f50*/  FMUL.FTZ R9, R32, R11 ;  /* 0x0000000b20097220 */ /* 0x002fe20000410000 */
[----:B------:R-:W-:-:S03]  /*2f60*/  FMUL.FTZ R7, R11, 0.5 ;  /* 0x3f0000000b077820 */ /* 0x000fc60000410000 */
[----:B------:R-:W-:-:S04]  /*2f70*/  FFMA R6, -R9, R9, R32 ;  /* 0x0000000909067223 */ /* 0x000fc80000000120 */
[----:B------:R-:W-:-:S07]  /*2f80*/  FFMA R9, R6, R7, R9 ;  /* 0x0000000706097223 */ /* 0x000fce0000000009 */
.L_x_38:
[----:B------:R-:W-:Y:S05]  /*2f90*/  BSYNC.RECONVERGENT B0 ;  /* 0x0000000000007941 */ /* 0x000fea0003800200 */
.L_x_36:
        /* <DEDUP_REMOVED lines=16> */
.L_x_40:
[----:B-1----:R-:W-:Y:S01]  /*30a0*/  FMUL.FTZ R9, R44, R11 ;  /* 0x0000000b2c097220 */ /* 0x002fe20000410000 */
[----:B------:R-:W-:-:S03]  /*30b0*/  FMUL.FTZ R7, R11, 0.5 ;  /* 0x3f0000000b077820 */ /* 0x000fc60000410000 */
[----:B------:R-:W-:-:S04]  /*30c0*/  FFMA R6, -R9, R9, R44 ;  /* 0x0000000909067223 */ /* 0x000fc8000000012c */
[----:B------:R-:W-:-:S07]  /*30d0*/  FFMA R9, R6, R7, R9 ;  /* 0x0000000706097223 */ /* 0x000fce0000000009 */
.L_x_41:
[----:B------:R-:W-:Y:S05]  /*30e0*/  BSYNC.RECONVERGENT B0 ;  /* 0x0000000000007941 */ /* 0x000fea0003800200 */
.L_x_39:
        /* <DEDUP_REMOVED lines=16> */
.L_x_43:
[----:B-1----:R-:W-:Y:S01]  /*31f0*/  FMUL.FTZ R9, R52, R11 ;  /* 0x0000000b34097220 */ /* 0x002fe20000410000 */
[----:B------:R-:W-:-:S03]  /*3200*/  FMUL.FTZ R7, R11, 0.5 ;  /* 0x3f0000000b077820 */ /* 0x000fc60000410000 */
[----:B------:R-:W-:-:S04]  /*3210*/  FFMA R6, -R9, R9, R52 ;  /* 0x0000000909067223 */ /* 0x000fc80000000134 */
[----:B------:R-:W-:-:S07]  /*3220*/  FFMA R9, R6, R7, R9 ;  /* 0x0000000706097223 */ /* 0x000fce0000000009 */
.L_x_44:
[----:B------:R-:W-:Y:S05]  /*3230*/  BSYNC.RECONVERGENT B0 ;  /* 0x0000000000007941 */ /* 0x000fea0003800200 */
.L_x_42:
        /* <DEDUP_REMOVED lines=16> */
.L_x_46:
[----:B-1----:R-:W-:Y:S01]  /*3340*/  FMUL.FTZ R9, R48, R11 ;  /* 0x0000000b30097220 */ /* 0x002fe20000410000 */
[----:B------:R-:W-:-:S03]  /*3350*/  FMUL.FTZ R7, R11, 0.5 ;  /* 0x3f0000000b077820 */ /* 0x000fc60000410000 */
[----:B------:R-:W-:-:S04]  /*3360*/  FFMA R6, -R9, R9, R48 ;  /* 0x0000000909067223 */ /* 0x000fc80000000130 */
[----:B------:R-:W-:-:S07]  /*3370*/  FFMA R9, R6, R7, R9 ;  /* 0x0000000706097223 */ /* 0x000fce0000000009 */
.L_x_47:
[----:B------:R-:W-:Y:S05]  /*3380*/  BSYNC.RECONVERGENT B0 ;  /* 0x0000000000007941 */ /* 0x000fea0003800200 */
.L_x_45:
        /* <DEDUP_REMOVED lines=16> */
.L_x_49:
[----:B-1----:R-:W-:Y:S01]  /*3490*/  FMUL.FTZ R9, R46, R11 ;  /* 0x0000000b2e097220 */ /* 0x002fe20000410000 */
[----:B------:R-:W-:-:S03]  /*34a0*/  FMUL.FTZ R7, R11, 0.5 ;  /* 0x3f0000000b077820 */ /* 0x000fc60000410000 */
[----:B------:R-:W-:-:S04]  /*34b0*/  FFMA R6, -R9, R9, R46 ;  /* 0x0000000909067223 */ /* 0x000fc8000000012e */
[----:B------:R-:W-:-:S07]  /*34c0*/  FFMA R9, R6, R7, R9 ;  /* 0x0000000706097223 */ /* 0x000fce0000000009 */
.L_x_50:
[----:B------:R-:W-:Y:S05]  /*34d0*/  BSYNC.RECONVERGENT B0 ;  /* 0x0000000000007941 */ /* 0x000fea0003800200 */
.L_x_48:
[----:B------:R-:W0:Y:S01]  /*34e0*/  LDCU UR5, c[0x0][0x370] ;  /* 0x00006e00ff0577ac */ /* 0x000e220008000800 */
[----:B------:R-:W1:Y:S01]  /*34f0*/  LDC.64 R6, c[0x0][0x388] ;  /* 0x0000e200ff067b82 */ /* 0x000e620000000a00 */
[----:B------:R-:W-:Y:S01]  /*3500*/  IADD3 R11, PT, PT, R15, UR4, RZ ;  /* 0x000000040f0b7c10 */ /* 0x000fe2000fffe0ff */
[----:B------:R-:W2:Y:S01]  /*3510*/  LDCU UR6, c[0x0][0x398] ;  /* 0x00007300ff0677ac */ /* 0x000ea20008000800 */
[----:B0-----:R-:W-:-:S05]  /*3520*/  IMAD R4, R2, UR5, R4 ;  /* 0x0000000502047c24 */ /* 0x001fca000f8e0204 */
[----:B--2---:R-:W-:Y:S01]  /*3530*/  ISETP.GE.U32.AND P0, PT, R4, UR6, PT ;  /* 0x0000000604007c0c */ /* 0x004fe2000bf06070 */
[----:B-1----:R-:W-:-:S05]  /*3540*/  IMAD.WIDE.U32 R6, R11, 0x4, R6 ;  /* 0x000000040b067825 */ /* 0x002fca00078e0006 */
[----:B------:R0:W-:Y:S01]  /*3550*/  STG.E desc[UR8][R6.64], R9 ;  /* 0x0000000906007986 */ /* 0x0001e2000c101908 */
[----:B------:R-:W-:Y:S06]  /*3560*/  BAR.SYNC.DEFER_BLOCKING 0x0 ;  /* 0x0000000000007b1d */ /* 0x000fec0000010000 */
[----:B------:R-:W-:Y:S05]  /*3570*/  @!P0 BRA `(.L_x_51) ;  /* 0xffffffc800e88947 */ /* 0x000fea000383ffff */
[----:B------:R-:W-:Y:S05]  /*3580*/  EXIT ;  /* 0x000000000000794d */ /* 0x000fea0003800000 */
        .weak           $__internal_0_$__cuda_sm20_sqrt_rn_f32_slowpath
        .type           $__internal_0_$__cuda_sm20_sqrt_rn_f32_slowpath,@function
        .size           $__internal_0_$__cuda_sm20_sqrt_rn_f32_slowpath,(.L_x_54 - $__internal_0_$__cuda_sm20_sqrt_rn_f32_slowpath)
$__internal_0_$__cuda_sm20_sqrt_rn_f32_slowpath:
[----:B------:R-:W-:-:S13]  /*3590*/  LOP3.LUT P0, RZ, R6, 0x7fffffff, RZ, 0xc0, !PT ;  /* 0x7fffffff06ff7812 */ /* 0x000fda000780c0ff */
[----:B------:R-:W-:Y:S01]  /*35a0*/  @!P0 MOV R7, R6 ;  /* 0x0000000600078202 */ /* 0x000fe20000000f00 */
[----:B------:R-:W-:Y:S06]  /*35b0*/  @!P0 BRA `(.L_x_52) ;  /* 0x0000000000408947 */ /* 0x000fec0003800000 */
[----:B------:R-:W-:-:S13]  /*35c0*/  FSETP.GEU.FTZ.AND P0, PT, R6, RZ, PT ;  /* 0x000000ff0600720b */ /* 0x000fda0003f1e000 */
[----:B------:R-:W-:Y:S01]  /*35d0*/  @!P0 MOV R7, 0x7fffffff ;  /* 0x7fffffff00078802 */ /* 0x000fe20000000f00 */
[----:B------:R-:W-:Y:S06]  /*35e0*/  @!P0 BRA `(.L_x_52) ;  /* 0x0000000000348947 */ /* 0x000fec0003800000 */
[----:B------:R-:W-:-:S13]  /*35f0*/  FSETP.GTU.FTZ.AND P0, PT, |R6|, +INF , PT ;  /* 0x7f8000000600780b */ /* 0x000fda0003f1c200 */
[----:B------:R-:W-:Y:S01]  /*3600*/  @P0 FADD.FTZ R7, R6, 1 ;  /* 0x3f80000006070421 */ /* 0x000fe20000010000 */
[----:B------:R-:W-:Y:S06]  /*3610*/  @P0 BRA `(.L_x_52) ;  /* 0x0000000000280947 */ /* 0x000fec0003800000 */
[----:B------:R-:W-:-:S13]  /*3620*/  FSETP.NEU.FTZ.AND P0, PT, |R6|, +INF , PT ;  /* 0x7f8000000600780b */ /* 0x000fda0003f1d200 */
[----:B------:R-:W-:-:S04]  /*3630*/  @P0 FFMA R10, R6, 1.84467440737095516160e+19, RZ ;  /* 0x5f800000060a0823 */ /* 0x000fc800000000ff */
[----:B------:R-:W0:Y:S02]  /*3640*/  @P0 MUFU.RSQ R7, R10 ;  /* 0x0000000a00070308 */ /* 0x000e240000001400 */
[----:B0-----:R-:W-:Y:S01]  /*3650*/  @P0 FMUL.FTZ R11, R10, R7 ;  /* 0x000000070a0b0220 */ /* 0x001fe20000410000 */
[----:B------:R-:W-:Y:S01]  /*3660*/  @P0 FMUL.FTZ R13, R7, 0.5 ;  /* 0x3f000000070d0820 */ /* 0x000fe20000410000 */
[----:B------:R-:W-:Y:S02]  /*3670*/  @!P0 MOV R7, R6 ;  /* 0x0000000600078202 */ /* 0x000fe40000000f00 */
[----:B------:R-:W-:-:S04]  /*3680*/  @P0 FADD.FTZ R12, -R11, -RZ ;  /* 0x800000ff0b0c0221 */ /* 0x000fc80000010100 */
[----:B------:R-:W-:-:S04]  /*3690*/  @P0 FFMA R12, R11, R12, R10 ;  /* 0x0000000c0b0c0223 */ /* 0x000fc8000000000a */
[----:B------:R-:W-:-:S04]  /*36a0*/  @P0 FFMA R12, R12, R13, R11 ;  /* 0x0000000d0c0c0223 */ /* 0x000fc8000000000b */
[----:B------:R-:W-:-:S07]  /*36b0*/  @P0 FMUL.FTZ R7, R12, 2.3283064365386962891e-10 ;  /* 0x2f8000000c070820 */ /* 0x000fce0000410000 */
.L_x_52:
[----:B------:R-:W-:Y:S01]  /*36c0*/  MOV R11, R7 ;  /* 0x00000007000b7202 */ /* 0x000fe20000000f00 */
[----:B------:R-:W-:Y:S01]  /*36d0*/  HFMA2 R7, -RZ, RZ, 0, 0 ;  /* 0x00000000ff077431 */ /* 0x000fe200000001ff */
[----:B------:R-:W-:-:S04]  /*36e0*/  MOV R6, R8 ;  /* 0x0000000800067202 */ /* 0x000fc80000000f00 */
[----:B------:R-:W-:Y:S05]  /*36f0*/  RET.REL.NODEC R6 `(_Z10beamformerPK5char4PfPK6float2jj) ;  /* 0xffffffc806407950 */ /* 0x000fea0003c3ffff */
.L_x_53:
[----:B------:R-:W-:-:S00]  /*3700*/  BRA `(.L_x_53) ;  /* 0xfffffffc00fc7947 */ /* 0x000fc0000383ffff */
[----:B------:R-:W-:-:S00]  /*3710*/  NOP ;  /* 0x0000000000007918 */ /* 0x000fc00000000000 */
        /* <DEDUP_REMOVED lines=14> */
.L_x_54:


//--------------------- .nv.shared._Z10beamformerPK5char4PfPK6float2jj --------------------------
	.section	.nv.shared._Z10beamformerPK5char4PfPK6float2jj,"aw",@nobits
	.sectionflags	@""
	.align	8
.nv.shared._Z10beamformerPK5char4PfPK6float2jj:
	.zero		1536


//--------------------- .nv.shared.reserved.0     --------------------------
	.section	.nv.shared.reserved.0,"aw",@nobits
	.weak		__nv_reservedSMEM_offset_0_alias
	.size		__nv_reservedSMEM_offset_0_alias, 0, 64
	.other		__nv_reservedSMEM_offset_0_alias,@"STO_CUDA_RESERVED_SHARED STV_DEFAULT"
__nv_reservedSMEM_offset_0_alias:
	.zero		0
	.zero		64


//--------------------- .nv.constant0._Z10beamformerPK5char4PfPK6float2jj --------------------------
	.section	.nv.constant0._Z10beamformerPK5char4PfPK6float2jj,"a",@progbits
	.sectionflags	@""
	.align	4
.nv.constant0._Z10beamformerPK5char4PfPK6float2jj:
	.zero		928


//--------------------- SYMBOLS --------------------------

	.type		.nv.reservedSmem.offset0,@object
	.size		.nv.reservedSmem.offset0,0x4
	.type		.nv.reservedSmem.cap,@object
	.size		.nv.reservedSmem.cap,0x4
